	.headerflags	@"EF_CUDA_TEXMODE_UNIFIED EF_CUDA_64BIT_ADDRESS EF_CUDA_SM75 EF_CUDA_VIRTUAL_SM(EF_CUDA_SM75)"
	.elftype	@"ET_EXEC"


//--------------------- .nv.info                  --------------------------
	.section	.nv.info,"",@"SHT_CUDA_INFO"
	.align	4


	//----- nvinfo : EIATTR_REGCOUNT
	.align		4
        /*0000*/ 	.byte	0x04, 0x2f
        /*0002*/ 	.short	(.L_1 - .L_0)
	.align		4
.L_0:
        /*0004*/ 	.word	index@(triton_matmul_kernel)
        /*0008*/ 	.word	0x00000060


	//----- nvinfo : EIATTR_FRAME_SIZE
	.align		4
.L_1:
        /*000c*/ 	.byte	0x04, 0x11
        /*000e*/ 	.short	(.L_3 - .L_2)
	.align		4
.L_2:
        /*0010*/ 	.word	index@(triton_matmul_kernel)
        /*0014*/ 	.word	0x00000000


	//----- nvinfo : EIATTR_MIN_STACK_SIZE
	.align		4
.L_3:
        /*0018*/ 	.byte	0x04, 0x12
        /*001a*/ 	.short	(.L_5 - .L_4)
	.align		4
.L_4:
        /*001c*/ 	.word	index@(triton_matmul_kernel)
        /*0020*/ 	.word	0x00000000
.L_5:


//--------------------- .nv.info.triton_matmul_kernel --------------------------
	.section	.nv.info.triton_matmul_kernel,"",@"SHT_CUDA_INFO"
	.sectionflags	@""
	.align	4


	//----- nvinfo : EIATTR_SW_WAR
	.align		4
        /*0000*/ 	.byte	0x04, 0x36
        /*0002*/ 	.short	(.L_7 - .L_6)
.L_6:
        /*0004*/ 	.word	0x00000001


	//----- nvinfo : EIATTR_CUDA_API_VERSION
	.align		4
.L_7:
        /*0008*/ 	.byte	0x04, 0x37
        /*000a*/ 	.short	(.L_9 - .L_8)
.L_8:
        /*000c*/ 	.word	0x00000080


	//----- nvinfo : EIATTR_PARAM_CBANK
	.align		4
.L_9:
        /*0010*/ 	.byte	0x04, 0x0a
        /*0012*/ 	.short	(.L_11 - .L_10)
	.align		4
.L_10:
        /*0014*/ 	.word	index@(.nv.constant0.triton_matmul_kernel)
        /*0018*/ 	.short	0x0160
        /*001a*/ 	.short	0x0040


	//----- nvinfo : EIATTR_CBANK_PARAM_SIZE
	.align		4
.L_11:
        /*001c*/ 	.byte	0x03, 0x19
        /*001e*/ 	.short	0x0040


	//----- nvinfo : EIATTR_KPARAM_INFO
	.align		4
        /*0020*/ 	.byte	0x04, 0x17
        /*0022*/ 	.short	(.L_13 - .L_12)
.L_12:
        /*0024*/ 	.word	0x00000000
        /*0028*/ 	.short	0x000a
        /*002a*/ 	.short	0x0038
        /*002c*/ 	.byte	0x00, 0xf4, 0x21, 0x00


	//----- nvinfo : EIATTR_KPARAM_INFO
	.align		4
.L_13:
        /*0030*/ 	.byte	0x04, 0x17
        /*0032*/ 	.short	(.L_15 - .L_14)
.L_14:
        /*0034*/ 	.word	0x00000000
        /*0038*/ 	.short	0x0009
        /*003a*/ 	.short	0x0030
        /*003c*/ 	.byte	0x00, 0xf4, 0x21, 0x00


	//----- nvinfo : EIATTR_KPARAM_INFO
	.align		4
.L_15:
        /*0040*/ 	.byte	0x04, 0x17
        /*0042*/ 	.short	(.L_17 - .L_16)
.L_16:
        /*0044*/ 	.word	0x00000000
        /*0048*/ 	.short	0x0008
        /*004a*/ 	.short	0x002c
        /*004c*/ 	.byte	0x00, 0xf0, 0x11, 0x00


	//----- nvinfo : EIATTR_KPARAM_INFO
	.align		4
.L_17:
        /*0050*/ 	.byte	0x04, 0x17
        /*0052*/ 	.short	(.L_19 - .L_18)
.L_18:
        /*0054*/ 	.word	0x00000000
        /*0058*/ 	.short	0x0007
        /*005a*/ 	.short	0x0028
        /*005c*/ 	.byte	0x00, 0xf0, 0x11, 0x00


	//----- nvinfo : EIATTR_KPARAM_INFO
	.align		4
.L_19:
        /*0060*/ 	.byte	0x04, 0x17
        /*0062*/ 	.short	(.L_21 - .L_20)
.L_20:
        /*0064*/ 	.word	0x00000000
        /*0068*/ 	.short	0x0006
        /*006a*/ 	.short	0x0024
        /*006c*/ 	.byte	0x00, 0xf0, 0x11, 0x00


	//----- nvinfo : EIATTR_KPARAM_INFO
	.align		4
.L_21:
        /*0070*/ 	.byte	0x04, 0x17
        /*0072*/ 	.short	(.L_23 - .L_22)
.L_22:
        /*0074*/ 	.word	0x00000000
        /*0078*/ 	.short	0x0005
        /*007a*/ 	.short	0x0020
        /*007c*/ 	.byte	0x00, 0xf0, 0x11, 0x00


	//----- nvinfo : EIATTR_KPARAM_INFO
	.align		4
.L_23:
        /*0080*/ 	.byte	0x04, 0x17
        /*0082*/ 	.short	(.L_25 - .L_24)
.L_24:
        /*0084*/ 	.word	0x00000000
        /*0088*/ 	.short	0x0004
        /*008a*/ 	.short	0x001c
        /*008c*/ 	.byte	0x00, 0xf0, 0x11, 0x00


	//----- nvinfo : EIATTR_KPARAM_INFO
	.align		4
.L_25:
        /*0090*/ 	.byte	0x04, 0x17
        /*0092*/ 	.short	(.L_27 - .L_26)
.L_26:
        /*0094*/ 	.word	0x00000000
        /*0098*/ 	.short	0x0003
        /*009a*/ 	.short	0x0018
        /*009c*/ 	.byte	0x00, 0xf0, 0x11, 0x00


	//----- nvinfo : EIATTR_KPARAM_INFO
	.align		4
.L_27:
        /*00a0*/ 	.byte	0x04, 0x17
        /*00a2*/ 	.short	(.L_29 - .L_28)
.L_28:
        /*00a4*/ 	.word	0x00000000
        /*00a8*/ 	.short	0x0002
        /*00aa*/ 	.short	0x0010
        /*00ac*/ 	.byte	0x00, 0xf4, 0x21, 0x00


	//----- nvinfo : EIATTR_KPARAM_INFO
	.align		4
.L_29:
        /*00b0*/ 	.byte	0x04, 0x17
        /*00b2*/ 	.short	(.L_31 - .L_30)
.L_30:
        /*00b4*/ 	.word	0x00000000
        /*00b8*/ 	.short	0x0001
        /*00ba*/ 	.short	0x0008
        /*00bc*/ 	.byte	0x00, 0xf4, 0x21, 0x00


	//----- nvinfo : EIATTR_KPARAM_INFO
	.align		4
.L_31:
        /*00c0*/ 	.byte	0x04, 0x17
        /*00c2*/ 	.short	(.L_33 - .L_32)
.L_32:
        /*00c4*/ 	.word	0x00000000
        /*00c8*/ 	.short	0x0000
        /*00ca*/ 	.short	0x0000
        /*00cc*/ 	.byte	0x00, 0xf4, 0x21, 0x00


	//----- nvinfo : EIATTR_MAXREG_COUNT
	.align		4
.L_33:
        /*00d0*/ 	.byte	0x03, 0x1b
        /*00d2*/ 	.short	0x00ff


	//----- nvinfo : EIATTR_EXIT_INSTR_OFFSETS
	.align		4
        /*00d4*/ 	.byte	0x04, 0x1c
        /*00d6*/ 	.short	(.L_35 - .L_34)


	//   ....[0]....
.L_34:
        /*00d8*/ 	.word	0x000058a0


	//   ....[1]....
        /*00dc*/ 	.word	0x00005910


	//----- nvinfo : EIATTR_REQNTID
	.align		4
.L_35:
        /*00e0*/ 	.byte	0x04, 0x10
        /*00e2*/ 	.short	(.L_37 - .L_36)
.L_36:
        /*00e4*/ 	.word	0x00000080
        /*00e8*/ 	.word	0x00000001
        /*00ec*/ 	.word	0x00000001
.L_37:


//--------------------- .nv.callgraph             --------------------------
	.section	.nv.callgraph,"",@"SHT_CUDA_CALLGRAPH"
	.align	4
	.sectionentsize	8
	.align		4
        /*0000*/ 	.word	0x00000000
	.align		4
        /*0004*/ 	.word	0xffffffff
	.align		4
        /*0008*/ 	.word	0x00000000
	.align		4
        /*000c*/ 	.word	0xfffffffe
	.align		4
        /*0010*/ 	.word	0x00000000
	.align		4
        /*0014*/ 	.word	0xfffffffd
	.align		4
        /*0018*/ 	.word	0x00000000
	.align		4
        /*001c*/ 	.word	0xfffffffc


//--------------------- .nv.rel.action            --------------------------
	.section	.nv.rel.action,"",@"SHT_CUDA_RELOCINFO"
	.align	8
	.sectionentsize	8
        /*0000*/ 	.byte	0x73, 0x00, 0x00, 0x00, 0x00, 0x00, 0x00, 0x00, 0x00, 0x00, 0x00, 0x11, 0x25, 0x00, 0x05, 0x36


//--------------------- .nv.constant0.triton_matmul_kernel --------------------------
	.section	.nv.constant0.triton_matmul_kernel,"a",@progbits
	.sectionflags	@""
	.align	4
.nv.constant0.triton_matmul_kernel:
	.zero		416


//--------------------- .text.triton_matmul_kernel --------------------------
	.section	.text.triton_matmul_kernel,"ax",@progbits
	.sectionflags	@"SHF_BARRIERS=1"
	.sectioninfo	@"SHI_REGISTERS=96"
	.align	128
        .global         triton_matmul_kernel
        .type           triton_matmul_kernel,@function
        .size           triton_matmul_kernel,(.L_x_4 - triton_matmul_kernel)
        .other          triton_matmul_kernel,@"STO_CUDA_ENTRY STV_DEFAULT"
triton_matmul_kernel:
.text.triton_matmul_kernel:
[----:B------:R-:W-:Y:S02]  /*0000*/  MOV R1, c[0x0][0x28] ;  /* 0x00000a0000017a02 */ /* 0x000fe40000000f00 */
[----:B------:R-:W-:Y:S01]  /*0010*/  MOV R0, c[0x0][0x17c] ;  /* 0x00005f0000007a02 */ /* 0x000fe20000000f00 */
[----:B------:R-:W0:Y:S03]  /*0020*/  S2R R9, SR_CTAID.X ;  /* 0x0000000000097919 */ /* 0x000e260000002500 */
[----:B------:R-:W-:Y:S01]  /*0030*/  IADD3 R0, R0, 0x3f, RZ ;  /* 0x0000003f00007810 */ /* 0x000fe20007ffe0ff */
[----:B------:R-:W1:Y:S03]  /*0040*/  S2R R80, SR_TID.X ;  /* 0x0000000000507919 */ /* 0x000e660000002100 */
[----:B------:R-:W-:-:S04]  /*0050*/  SHF.R.S32.HI R3, RZ, 0x1f, R0 ;  /* 0x0000001fff037819 */ /* 0x000fc80000011400 */
[----:B------:R-:W-:-:S04]  /*0060*/  LEA.HI R3, R3, R0, RZ, 0x6 ;  /* 0x0000000003037211 */ /* 0x000fc800078f30ff */
[----:B------:R-:W-:-:S04]  /*0070*/  SHF.R.S32.HI R0, RZ, 0x6, R3 ;  /* 0x00000006ff007819 */ /* 0x000fc80000011403 */
[-C--:B------:R-:W-:Y:S02]  /*0080*/  IABS R5, R0.reuse ;  /* 0x0000000000057213 */ /* 0x080fe40000000000 */
[----:B------:R-:W-:Y:S02]  /*0090*/  IABS R10, R0 ;  /* 0x00000000000a7213 */ /* 0x000fe40000000000 */
[----:B0-----:R-:W-:Y:S02]  /*00a0*/  IABS R8, R9 ;  /* 0x0000000900087213 */ /* 0x001fe40000000000 */
[----:B------:R-:W0:Y:S01]  /*00b0*/  I2F.RP R4, R5 ;  /* 0x0000000500047306 */ /* 0x000e220000209400 */
[----:B-1----:R-:W-:Y:S02]  /*00c0*/  SHF.R.U32.HI R87, RZ, 0x4, R80 ;  /* 0x00000004ff577819 */ /* 0x002fe40000011650 */
[----:B------:R-:W-:Y:S02]  /*00d0*/  LOP3.LUT R86, R80, 0xf, RZ, 0xc0, !PT ;  /* 0x0000000f50567812 */ /* 0x000fe400078ec0ff */
[----:B------:R-:W-:-:S02]  /*00e0*/  SGXT.U32 R87, R87, 0x3 ;  /* 0x000000035757781a */ /* 0x000fc40000000000 */
[C---:B------:R-:W-:Y:S02]  /*00f0*/  LOP3.LUT R88, R80.reuse, 0x70, RZ, 0xc0, !PT ;  /* 0x0000007050587812 */ /* 0x040fe400078ec0ff */
[----:B------:R-:W-:Y:S01]  /*0100*/  LOP3.LUT R85, R80, 0x7, RZ, 0xc0, !PT ;  /* 0x0000000750557812 */ /* 0x000fe200078ec0ff */
[----:B0-----:R-:W0:Y:S02]  /*0110*/  MUFU.RCP R4, R4 ;  /* 0x0000000400047308 */ /* 0x001e240000001000 */
[----:B0-----:R-:W-:Y:S02]  /*0120*/  IADD3 R2, R4, 0xffffffe, RZ ;  /* 0x0ffffffe04027810 */ /* 0x001fe40007ffe0ff */
[----:B------:R-:W-:-:S04]  /*0130*/  IADD3 R4, RZ, -R10, RZ ;  /* 0x8000000aff047210 */ /* 0x000fc80007ffe0ff */
[----:B------:R0:W1:Y:S02]  /*0140*/  F2I.FTZ.U32.TRUNC.NTZ R3, R2 ;  /* 0x0000000200037305 */ /* 0x000064000021f000 */
[----:B0-----:R-:W-:Y:S02]  /*0150*/  MOV R2, RZ ;  /* 0x000000ff00027202 */ /* 0x001fe40000000f00 */
[----:B-1----:R-:W-:-:S05]  /*0160*/  IADD3 R6, RZ, -R3, RZ ;  /* 0x80000003ff067210 */ /* 0x002fca0007ffe0ff */
[----:B------:R-:W-:Y:S01]  /*0170*/  IMAD R7, R6, R5, RZ ;  /* 0x0000000506077224 */ /* 0x000fe200078e02ff */
[----:B------:R-:W-:Y:S02]  /*0180*/  MOV R6, R8 ;  /* 0x0000000800067202 */ /* 0x000fe40000000f00 */
[----:B------:R-:W-:Y:S01]  /*0190*/  MOV R8, 0x1f ;  /* 0x0000001f00087802 */ /* 0x000fe20000000f00 */
[----:B------:R-:W-:Y:S01]  /*01a0*/  IMAD.HI.U32 R3, R3, R7, R2 ;  /* 0x0000000703037227 */ /* 0x000fe200078e0002 */
[----:B------:R-:W-:Y:S02]  /*01b0*/  SHF.L.U32 R7, R86, 0x2, RZ ;  /* 0x0000000256077819 */ /* 0x000fe400000006ff */
[----:B------:R-:W-:-:S03]  /*01c0*/  IADD3 R8, R8, c[0x0][0x180], RZ ;  /* 0x0000600008087a10 */ /* 0x000fc60007ffe0ff */
[----:B------:R-:W-:-:S04]  /*01d0*/  IMAD.HI.U32 R3, R3, R6, RZ ;  /* 0x0000000603037227 */ /* 0x000fc800078e00ff */
[----:B------:R-:W-:Y:S01]  /*01e0*/  IMAD R2, R3, R4, R6 ;  /* 0x0000000403027224 */ /* 0x000fe200078e0206 */
[C---:B------:R-:W-:Y:S02]  /*01f0*/  LOP3.LUT R4, R87.reuse, 0x8, RZ, 0xfc, !PT ;  /* 0x0000000857047812 */ /* 0x040fe400078efcff */
[----:B------:R-:W-:Y:S02]  /*0200*/  LOP3.LUT R6, R87, 0x18, RZ, 0xfc, !PT ;  /* 0x0000001857067812 */ /* 0x000fe400078efcff */
[----:B------:R-:W-:-:S12]  /*0210*/  ISETP.GT.U32.AND P1, PT, R5, R2, PT ;  /* 0x000000020500720c */ /* 0x000fd80003f24070 */
[-C--:B------:R-:W-:Y:S02]  /*0220*/  @!P1 IADD3 R2, R2, -R5.reuse, RZ ;  /* 0x8000000502029210 */ /* 0x080fe40007ffe0ff */
[----:B------:R-:W-:Y:S02]  /*0230*/  @!P1 IADD3 R3, R3, 0x1, RZ ;  /* 0x0000000103039810 */ /* 0x000fe40007ffe0ff */
[----:B------:R-:W-:Y:S02]  /*0240*/  ISETP.GE.U32.AND P0, PT, R2, R5, PT ;  /* 0x000000050200720c */ /* 0x000fe40003f06070 */
[----:B------:R-:W-:Y:S02]  /*0250*/  LOP3.LUT R2, R9, R0, RZ, 0x3c, !PT ;  /* 0x0000000009027212 */ /* 0x000fe400078e3cff */
[----:B------:R-:W-:Y:S02]  /*0260*/  ISETP.NE.AND P1, PT, R0, RZ, PT ;  /* 0x000000ff0000720c */ /* 0x000fe40003f25270 */
[----:B------:R-:W-:-:S02]  /*0270*/  ISETP.GE.AND P2, PT, R2, RZ, PT ;  /* 0x000000ff0200720c */ /* 0x000fc40003f46270 */
[----:B------:R-:W-:-:S04]  /*0280*/  LOP3.LUT R5, R87, 0x10, RZ, 0xfc, !PT ;  /* 0x0000001057057812 */ /* 0x000fc800078efcff */
[----:B------:R-:W-:Y:S02]  /*0290*/  @P0 IADD3 R3, R3, 0x1, RZ ;  /* 0x0000000103030810 */ /* 0x000fe40007ffe0ff */
[----:B------:R-:W-:-:S04]  /*02a0*/  ISETP.GT.AND P0, PT, R8, 0x1f, PT ;  /* 0x0000001f0800780c */ /* 0x000fc80003f04270 */
[----:B------:R-:W-:-:S04]  /*02b0*/  @!P2 IADD3 R3, -R3, RZ, RZ ;  /* 0x000000ff0303a210 */ /* 0x000fc80007ffe1ff */
[----:B------:R-:W-:-:S05]  /*02c0*/  @!P1 LOP3.LUT R3, RZ, R0, RZ, 0x33, !PT ;  /* 0x00000000ff039212 */ /* 0x000fca00078e33ff */
[----:B------:R-:W-:Y:S01]  /*02d0*/  IMAD R11, R0, R3, RZ ;  /* 0x00000003000b7224 */ /* 0x000fe200078e02ff */
[----:B------:R-:W-:-:S04]  /*02e0*/  SHF.L.U32 R0, R3, 0x6, RZ ;  /* 0x0000000603007819 */ /* 0x000fc800000006ff */
[----:B------:R-:W-:-:S04]  /*02f0*/  IADD3 R2, -R11, R9, RZ ;  /* 0x000000090b027210 */ /* 0x000fc80007ffe1ff */
[----:B------:R-:W-:Y:S01]  /*0300*/  LEA R2, R2, R7, 0x6 ;  /* 0x0000000702027211 */ /* 0x000fe200078e30ff */
[----:B------:R-:W-:Y:S05]  /*0310*/  @P0 BRA `(.L_x_0) ;  /* 0x0000012000000947 */ /* 0x000fea0003800000 */
[----:B------:R-:W-:Y:S01]  /*0320*/  SHF.L.U32 R7, R88, 0x5, RZ ;  /* 0x0000000558077819 */ /* 0x000fe200000006ff */
[----:B------:R-:W-:Y:S01]  /*0330*/  CS2R R36, SRZ ;  /* 0x0000000000247805 */ /* 0x000fe2000001ff00 */
        /* <DEDUP_REMOVED lines=15> */
[----:B------:R-:W-:Y:S05]  /*0430*/  BRA `(.L_x_1) ;  /* 0x00004f9000007947 */ /* 0x000fea0003800000 */
.L_x_0:
[----:B------:R-:W-:Y:S01]  /*0440*/  SHF.L.U32 R3, R9, 0x6, RZ ;  /* 0x0000000609037819 */ /* 0x000fe200000006ff */
[----:B------:R-:W-:Y:S01]  /*0450*/  CS2R R36, SRZ ;  /* 0x0000000000247805 */ /* 0x000fe2000001ff00 */
[----:B------:R-:W-:Y:S01]  /*0460*/  SHF.L.U32 R84, R85, 0x2, RZ ;  /* 0x0000000255547819 */ /* 0x000fe200000006ff */
[----:B------:R-:W-:Y:S01]  /*0470*/  CS2R R38, SRZ ;  /* 0x0000000000267805 */ /* 0x000fe2000001ff00 */
[----:B------:R-:W-:Y:S01]  /*0480*/  MOV R83, c[0x0][0x188] ;  /* 0x0000620000537a02 */ /* 0x000fe20000000f00 */
[--C-:B------:R-:W-:Y:S01]  /*0490*/  IMAD R6, R6, c[0x0][0x188], R3.reuse ;  /* 0x0000620006067a24 */ /* 0x100fe200078e0203 */
[----:B------:R-:W-:Y:S01]  /*04a0*/  SHF.L.U32 R82, R80, 0x4, RZ ;  /* 0x0000000450527819 */ /* 0x000fe200000006ff */
[--C-:B------:R-:W-:Y:S01]  /*04b0*/  IMAD R10, R5, c[0x0][0x188], R3.reuse ;  /* 0x00006200050a7a24 */ /* 0x100fe200078e0203 */
[----:B------:R-:W-:Y:S01]  /*04c0*/  MOV R90, c[0x0][0x168] ;  /* 0x00005a00005a7a02 */ /* 0x000fe20000000f00 */
[--C-:B------:R-:W-:Y:S01]  /*04d0*/  IMAD R12, R4, c[0x0][0x188], R3.reuse ;  /* 0x00006200040c7a24 */ /* 0x100fe200078e0203 */
[----:B------:R-:W-:Y:S01]  /*04e0*/  IADD3 R6, R7, R6, RZ ;  /* 0x0000000607067210 */ /* 0x000fe20007ffe0ff */
[----:B------:R-:W-:Y:S01]  /*04f0*/  IMAD R14, R87, c[0x0][0x188], R3 ;  /* 0x00006200570e7a24 */ /* 0x000fe200078e0203 */
[----:B------:R-:W-:Y:S01]  /*0500*/  SHF.R.S32.HI R3, RZ, 0x1f, R8 ;  /* 0x0000001fff037819 */ /* 0x000fe20000011408 */
[----:B------:R-:W-:Y:S01]  /*0510*/  CS2R R32, SRZ ;  /* 0x0000000000207805 */ /* 0x000fe2000001ff00 */
[C---:B------:R-:W-:Y:S01]  /*0520*/  IADD3 R4, R7.reuse, R10, RZ ;  /* 0x0000000a07047210 */ /* 0x040fe20007ffe0ff */
[----:B------:R-:W-:Y:S01]  /*0530*/  CS2R R34, SRZ ;  /* 0x0000000000227805 */ /* 0x000fe2000001ff00 */
[C---:B------:R-:W-:Y:S01]  /*0540*/  IADD3 R5, R7.reuse, R12, RZ ;  /* 0x0000000c07057210 */ /* 0x040fe20007ffe0ff */
[----:B------:R-:W-:Y:S01]  /*0550*/  CS2R R28, SRZ ;  /* 0x00000000001c7805 */ /* 0x000fe2000001ff00 */
[----:B------:R-:W-:Y:S01]  /*0560*/  IADD3 R14, R7, R14, RZ ;  /* 0x0000000e070e7210 */ /* 0x000fe20007ffe0ff */
[----:B------:R-:W-:Y:S01]  /*0570*/  IMAD R4, R11, -0x40, R4 ;  /* 0xffffffc00b047824 */ /* 0x000fe200078e0204 */
[----:B------:R-:W-:Y:S01]  /*0580*/  LEA.HI R81, R3, R8, RZ, 0x5 ;  /* 0x0000000803517211 */ /* 0x000fe200078f28ff */
[C---:B------:R-:W-:Y:S01]  /*0590*/  IMAD R3, R11.reuse, -0x40, R6 ;  /* 0xffffffc00b037824 */ /* 0x040fe200078e0206 */
[----:B------:R-:W-:Y:S01]  /*05a0*/  SHF.L.U32 R7, R88, 0x5, RZ ;  /* 0x0000000558077819 */ /* 0x000fe200000006ff */
[C---:B------:R-:W-:Y:S01]  /*05b0*/  IMAD R5, R11.reuse, -0x40, R5 ;  /* 0xffffffc00b057824 */ /* 0x040fe200078e0205 */
[----:B------:R-:W-:Y:S01]  /*05c0*/  MOV R91, c[0x0][0x16c] ;  /* 0x00005b00005b7a02 */ /* 0x000fe20000000f00 */
[----:B------:R-:W-:Y:S01]  /*05d0*/  IMAD R6, R11, -0x40, R14 ;  /* 0xffffffc00b067824 */ /* 0x000fe200078e020e */
[----:B------:R-:W-:Y:S01]  /*05e0*/  SHF.R.U32.HI R11, RZ, 0x3, R80 ;  /* 0x00000003ff0b7819 */ /* 0x000fe20000011650 */
[----:B------:R-:W-:Y:S01]  /*05f0*/  CS2R R30, SRZ ;  /* 0x00000000001e7805 */ /* 0x000fe2000001ff00 */
[----:B------:R-:W-:Y:S01]  /*0600*/  CS2R R24, SRZ ;  /* 0x0000000000187805 */ /* 0x000fe2000001ff00 */
[----:B------:R-:W-:Y:S01]  /*0610*/  CS2R R26, SRZ ;  /* 0x00000000001a7805 */ /* 0x000fe2000001ff00 */
[----:B------:R-:W-:Y:S01]  /*0620*/  SGXT.U32 R11, R11, 0x4 ;  /* 0x000000040b0b781a */ /* 0x000fe20000000000 */
[----:B------:R-:W-:Y:S01]  /*0630*/  CS2R R20, SRZ ;  /* 0x0000000000147805 */ /* 0x000fe2000001ff00 */
[----:B------:R-:W-:Y:S01]  /*0640*/  CS2R R22, SRZ ;  /* 0x0000000000167805 */ /* 0x000fe2000001ff00 */
[----:B------:R-:W-:Y:S01]  /*0650*/  CS2R R16, SRZ ;  /* 0x0000000000107805 */ /* 0x000fe2000001ff00 */
[----:B------:R-:W-:Y:S01]  /*0660*/  LOP3.LUT R41, R0, R11, RZ, 0xfc, !PT ;  /* 0x0000000b00297212 */ /* 0x000fe200078efcff */
[----:B------:R-:W-:Y:S01]  /*0670*/  CS2R R18, SRZ ;  /* 0x0000000000127805 */ /* 0x000fe2000001ff00 */
[----:B------:R-:W-:Y:S01]  /*0680*/  CS2R R12, SRZ ;  /* 0x00000000000c7805 */ /* 0x000fe2000001ff00 */
[----:B------:R-:W-:Y:S01]  /*0690*/  CS2R R14, SRZ ;  /* 0x00000000000e7805 */ /* 0x000fe2000001ff00 */
[C---:B------:R-:W-:Y:S01]  /*06a0*/  LOP3.LUT R43, R41.reuse, 0x30, RZ, 0xfc, !PT ;  /* 0x00000030292b7812 */ /* 0x040fe200078efcff */
[----:B------:R-:W-:Y:S01]  /*06b0*/  CS2R R8, SRZ ;  /* 0x0000000000087805 */ /* 0x000fe2000001ff00 */
[C---:B------:R-:W-:Y:S01]  /*06c0*/  LOP3.LUT R45, R41.reuse, 0x20, RZ, 0xfc, !PT ;  /* 0x00000020292d7812 */ /* 0x040fe200078efcff */
[----:B------:R-:W-:Y:S01]  /*06d0*/  CS2R R10, SRZ ;  /* 0x00000000000a7805 */ /* 0x000fe2000001ff00 */
[C---:B------:R-:W-:Y:S01]  /*06e0*/  LOP3.LUT R47, R41.reuse, 0x10, RZ, 0xfc, !PT ;  /* 0x00000010292f7812 */ /* 0x040fe200078efcff */
[--C-:B------:R-:W-:Y:S01]  /*06f0*/  IMAD R41, R41, c[0x0][0x184], R84.reuse ;  /* 0x0000610029297a24 */ /* 0x100fe200078e0254 */
[----:B------:R-:W-:Y:S01]  /*0700*/  SHF.L.U32 R83, R83, 0x5, RZ ;  /* 0x0000000553537819 */ /* 0x000fe200000006ff */
[--C-:B------:R-:W-:Y:S01]  /*0710*/  IMAD R43, R43, c[0x0][0x184], R84.reuse ;  /* 0x000061002b2b7a24 */ /* 0x100fe200078e0254 */
[----:B------:R-:W-:Y:S01]  /*0720*/  LOP3.LUT R82, R82, 0x7f0, RZ, 0xc0, !PT ;  /* 0x000007f052527812 */ /* 0x000fe200078ec0ff */
[--C-:B------:R-:W-:Y:S01]  /*0730*/  IMAD R45, R45, c[0x0][0x184], R84.reuse ;  /* 0x000061002d2d7a24 */ /* 0x100fe200078e0254 */
[----:B------:R-:W-:Y:S01]  /*0740*/  LEA R79, P3, R41, c[0x0][0x160], 0x2 ;  /* 0x00005800294f7a11 */ /* 0x000fe200078610ff */
[----:B------:R-:W-:Y:S01]  /*0750*/  IMAD R47, R47, c[0x0][0x184], R84 ;  /* 0x000061002f2f7a24 */ /* 0x000fe200078e0254 */
[----:B------:R-:W-:Y:S01]  /*0760*/  LEA R68, P0, R43, c[0x0][0x160], 0x2 ;  /* 0x000058002b447a11 */ /* 0x000fe200078010ff */
[----:B------:R-:W-:Y:S01]  /*0770*/  UMOV UR4, URZ ;  /* 0x0000003f00047c82 */ /* 0x000fe20008000000 */
[----:B------:R-:W-:-:S02]  /*0780*/  LEA R71, P1, R45, c[0x0][0x160], 0x2 ;  /* 0x000058002d477a11 */ /* 0x000fc400078210ff */
[----:B------:R-:W-:Y:S02]  /*0790*/  LEA R77, P2, R47, c[0x0][0x160], 0x2 ;  /* 0x000058002f4d7a11 */ /* 0x000fe400078410ff */
[----:B------:R-:W-:Y:S02]  /*07a0*/  SHF.R.S32.HI R81, RZ, 0x5, R81 ;  /* 0x00000005ff517819 */ /* 0x000fe40000011451 */
[----:B------:R-:W-:Y:S02]  /*07b0*/  LEA.HI.X.SX32 R78, R41, c[0x0][0x164], 0x2, P3 ;  /* 0x00005900294e7a11 */ /* 0x000fe400018f16ff */
[----:B------:R-:W-:Y:S02]  /*07c0*/  LEA.HI.X.SX32 R69, R43, c[0x0][0x164], 0x2, P0 ;  /* 0x000059002b457a11 */ /* 0x000fe400000f16ff */
[----:B------:R-:W-:Y:S02]  /*07d0*/  LEA.HI.X.SX32 R70, R45, c[0x0][0x164], 0x2, P1 ;  /* 0x000059002d467a11 */ /* 0x000fe400008f16ff */
[----:B------:R-:W-:-:S02]  /*07e0*/  LEA.HI.X.SX32 R76, R47, c[0x0][0x164], 0x2, P2 ;  /* 0x000059002f4c7a11 */ /* 0x000fc400010f16ff */
.L_x_2:
[----:B------:R-:W-:Y:S01]  /*07f0*/  IADD3 R40, R84, UR4, RZ ;  /* 0x0000000454287c10 */ /* 0x000fe2000fffe0ff */
[----:B------:R-:W-:Y:S01]  /*0800*/  CS2R R52, SRZ ;  /* 0x0000000000347805 */ /* 0x000fe2000001ff00 */
[----:B------:R-:W-:-:S02]  /*0810*/  CS2R R54, SRZ ;  /* 0x0000000000367805 */ /* 0x000fc4000001ff00 */
[----:B------:R-:W-:-:S12]  /*0820*/  ISETP.GE.AND P0, PT, R40, c[0x0][0x180], PT ;  /* 0x0000600028007a0c */ /* 0x000fd80003f06270 */
[----:B------:R-:W-:Y:S02]  /*0830*/  @!P0 MOV R50, R79 ;  /* 0x0000004f00328202 */ /* 0x000fe40000000f00 */
[----:B------:R-:W-:-:S08]  /*0840*/  @!P0 MOV R51, R78 ;  /* 0x0000004e00338202 */ /* 0x000fd00000000f00 */
[----:B------:R0:W2:Y:S01]  /*0850*/  @!P0 LDG.E.128.SYS R52, [R50] ;  /* 0x0000000032348381 */ /* 0x0000a200001eed00 */
[----:B------:R-:W-:Y:S01]  /*0860*/  IADD3 R66, R87, UR4, RZ ;  /* 0x0000000457427c10 */ /* 0x000fe2000fffe0ff */
[----:B------:R-:W-:Y:S01]  /*0870*/  CS2R R40, SRZ ;  /* 0x0000000000287805 */ /* 0x000fe2000001ff00 */
[----:B------:R-:W-:Y:S01]  /*0880*/  CS2R R42, SRZ ;  /* 0x00000000002a7805 */ /* 0x000fe2000001ff00 */
[----:B------:R-:W-:Y:S01]  /*0890*/  CS2R R44, SRZ ;  /* 0x00000000002c7805 */ /* 0x000fe2000001ff00 */
[C---:B------:R-:W-:Y:S01]  /*08a0*/  IADD3 R56, R66.reuse, 0x8, RZ ;  /* 0x0000000842387810 */ /* 0x040fe20007ffe0ff */
[----:B------:R-:W-:Y:S01]  /*08b0*/  CS2R R46, SRZ ;  /* 0x00000000002e7805 */ /* 0x000fe2000001ff00 */
[----:B------:R-:W-:Y:S01]  /*08c0*/  IADD3 R57, R66, 0x10, RZ ;  /* 0x0000001042397810 */ /* 0x000fe20007ffe0ff */
[----:B------:R-:W-:Y:S01]  /*08d0*/  CS2R R48, SRZ ;  /* 0x0000000000307805 */ /* 0x000fe2000001ff00 */
[----:B------:R-:W-:Y:S01]  /*08e0*/  ISETP.GE.AND P1, PT, R56, c[0x0][0x180], PT ;  /* 0x0000600038007a0c */ /* 0x000fe20003f26270 */
[----:B0-----:R-:W-:Y:S01]  /*08f0*/  CS2R R50, SRZ ;  /* 0x0000000000327805 */ /* 0x001fe2000001ff00 */
[----:B------:R-:W-:-:S02]  /*0900*/  ISETP.GE.AND P2, PT, R57, c[0x0][0x180], PT ;  /* 0x0000600039007a0c */ /* 0x000fc40003f46270 */
[----:B------:R-:W-:Y:S02]  /*0910*/  @!P0 MOV R56, R77 ;  /* 0x0000004d00388202 */ /* 0x000fe40000000f00 */
[----:B------:R-:W-:-:S08]  /*0920*/  @!P0 MOV R57, R76 ;  /* 0x0000004c00398202 */ /* 0x000fd00000000f00 */
[----:B------:R0:W3:Y:S02]  /*0930*/  @!P0 LDG.E.128.SYS R40, [R56] ;  /* 0x0000000038288381 */ /* 0x0000e400001eed00 */
[----:B0-----:R-:W-:Y:S02]  /*0940*/  @!P0 MOV R56, R71 ;  /* 0x0000004700388202 */ /* 0x001fe40000000f00 */
[----:B------:R-:W-:-:S08]  /*0950*/  @!P0 MOV R57, R70 ;  /* 0x0000004600398202 */ /* 0x000fd00000000f00 */
[----:B------:R0:W4:Y:S02]  /*0960*/  @!P0 LDG.E.128.SYS R44, [R56] ;  /* 0x00000000382c8381 */ /* 0x00012400001eed00 */
[----:B0-----:R-:W-:Y:S02]  /*0970*/  @!P0 MOV R56, R68 ;  /* 0x0000004400388202 */ /* 0x001fe40000000f00 */
[----:B------:R-:W-:Y:S01]  /*0980*/  @!P0 MOV R57, R69 ;  /* 0x0000004500398202 */ /* 0x000fe20000000f00 */
[--C-:B------:R-:W-:Y:S01]  /*0990*/  IMAD.WIDE R60, R5, 0x4, R90.reuse ;  /* 0x00000004053c7825 */ /* 0x100fe200078e025a */
[----:B------:R-:W-:Y:S01]  /*09a0*/  CS2R R58, SRZ ;  /* 0x00000000003a7805 */ /* 0x000fe2000001ff00 */
[----:B------:R-:W-:Y:S02]  /*09b0*/  IADD3 R64, R66, 0x18, RZ ;  /* 0x0000001842407810 */ /* 0x000fe40007ffe0ff */
[----:B------:R-:W-:-:S03]  /*09c0*/  IMAD.WIDE R62, R4, 0x4, R90 ;  /* 0x00000004043e7825 */ /* 0x000fc600078e025a */
[----:B------:R0:W5:Y:S04]  /*09d0*/  @!P0 LDG.E.128.SYS R48, [R56] ;  /* 0x0000000038308381 */ /* 0x00016800001eed00 */
[----:B------:R-:W-:Y:S05]  /*09e0*/  BAR.SYNC 0x0 ;  /* 0x0000000000007b1d */ /* 0x000fea0000000000 */
[----:B0-----:R-:W-:Y:S01]  /*09f0*/  CS2R R56, SRZ ;  /* 0x0000000000387805 */ /* 0x001fe2000001ff00 */
[----:B------:R-:W-:Y:S01]  /*0a00*/  ISETP.GE.AND P0, PT, R64, c[0x0][0x180], PT ;  /* 0x0000600040007a0c */ /* 0x000fe20003f06270 */
[----:B------:R-:W-:-:S06]  /*0a10*/  IMAD.WIDE R64, R3, 0x4, R90 ;  /* 0x0000000403407825 */ /* 0x000fcc00078e025a */
[----:B------:R0:W5:Y:S02]  /*0a20*/  @!P2 LDG.E.128.SYS R56, [R62] ;  /* 0x000000003e38a381 */ /* 0x00016400001eed00 */
[----:B0-----:R-:W-:Y:S01]  /*0a30*/  CS2R R62, SRZ ;  /* 0x00000000003e7805 */ /* 0x001fe2000001ff00 */
[----:B------:R-:W-:Y:S01]  /*0a40*/  IMAD.WIDE R72, R6, 0x4, R90 ;  /* 0x0000000406487825 */ /* 0x000fe200078e025a */
[----:B--2---:R0:W-:Y:S02]  /*0a50*/  STS.128 [R82], R52 ;  /* 0x0000003452007388 */ /* 0x0041e40000000c00 */
[----:B0-----:R-:W-:Y:S01]  /*0a60*/  CS2R R52, SRZ ;  /* 0x0000000000347805 */ /* 0x001fe2000001ff00 */
[----:B------:R-:W-:-:S08]  /*0a70*/  CS2R R54, SRZ ;  /* 0x0000000000367805 */ /* 0x000fd0000001ff00 */
[----:B------:R0:W2:Y:S02]  /*0a80*/  @!P1 LDG.E.128.SYS R52, [R60] ;  /* 0x000000003c349381 */ /* 0x0000a400001eed00 */
[----:B0-----:R-:W-:-:S08]  /*0a90*/  CS2R R60, SRZ ;  /* 0x00000000003c7805 */ /* 0x001fd0000001ff00 */
[----:B------:R0:W2:Y:S01]  /*0aa0*/  @!P0 LDG.E.128.SYS R60, [R64] ;  /* 0x00000000403c8381 */ /* 0x0000a200001eed00 */
[----:B------:R-:W-:Y:S02]  /*0ab0*/  ISETP.GE.AND P0, PT, R66, c[0x0][0x180], PT ;  /* 0x0000600042007a0c */ /* 0x000fe40003f06270 */
[----:B------:R-:W-:Y:S01]  /*0ac0*/  CS2R R66, SRZ ;  /* 0x0000000000427805 */ /* 0x000fe2000001ff00 */
[----:B0-----:R-:W-:-:S09]  /*0ad0*/  CS2R R64, SRZ ;  /* 0x0000000000407805 */ /* 0x001fd2000001ff00 */
[----:B------:R-:W2:Y:S04]  /*0ae0*/  @!P0 LDG.E.128.SYS R64, [R72] ;  /* 0x0000000048408381 */ /* 0x000ea800001eed00 */
[----:B---3--:R-:W-:Y:S04]  /*0af0*/  STS.128 [R82+0x800], R40 ;  /* 0x0008002852007388 */ /* 0x008fe80000000c00 */
[----:B----4-:R-:W-:Y:S04]  /*0b00*/  STS.128 [R82+0x1000], R44 ;  /* 0x0010002c52007388 */ /* 0x010fe80000000c00 */
[----:B-----5:R-:W-:Y:S04]  /*0b10*/  STS.128 [R82+0x1800], R48 ;  /* 0x0018003052007388 */ /* 0x020fe80000000c00 */
[----:B------:R-:W-:Y:S04]  /*0b20*/  STS.128 [R82+0x3000], R56 ;  /* 0x0030003852007388 */ /* 0x000fe80000000c00 */
[----:B--2---:R-:W-:Y:S04]  /*0b30*/  STS.128 [R82+0x2800], R52 ;  /* 0x0028003452007388 */ /* 0x004fe80000000c00 */
[----:B------:R-:W-:Y:S04]  /*0b40*/  STS.128 [R82+0x3800], R60 ;  /* 0x0038003c52007388 */ /* 0x000fe80000000c00 */
[----:B------:R-:W-:Y:S04]  /*0b50*/  STS.128 [R82+0x2000], R64 ;  /* 0x0020004052007388 */ /* 0x000fe80000000c00 */
[----:B------:R-:W-:Y:S05]  /*0b60*/  BAR.SYNC 0x0 ;  /* 0x0000000000007b1d */ /* 0x000fea0000000000 */
[----:B------:R-:W-:Y:S08]  /*0b70*/  LDS.U.128 R40, [R7] ;  /* 0x0000000007287984 */ /* 0x000ff00000001c00 */
[----:B------:R-:W0:Y:S08]  /*0b80*/  LDS.U.128 R72, [R86.X16+0x2000] ;  /* 0x0020000056487984 */ /* 0x000e30000000dc00 */
[----:B------:R-:W1:Y:S08]  /*0b90*/  LDS.U.128 R44, [R7+0x80] ;  /* 0x00008000072c7984 */ /* 0x000e700000001c00 */
[----:B------:R-:W2:Y:S08]  /*0ba0*/  LDS.U.128 R48, [R7+0x100] ;  /* 0x0001000007307984 */ /* 0x000eb00000001c00 */
[----:B------:R-:W-:Y:S01]  /*0bb0*/  LDS.U.128 R52, [R7+0x1100] ;  /* 0x0011000007347984 */ /* 0x000fe20000001c00 */
[----:B0-----:R-:W-:-:S02]  /*0bc0*/  FFMA R56, R40, R73, R37 ;  /* 0x0000004928387223 */ /* 0x001fc40000000025 */
[C---:B------:R-:W-:Y:S02]  /*0bd0*/  FFMA R58, R40.reuse, R72, R36 ;  /* 0x00000048283a7223 */ /* 0x040fe40000000024 */
[C---:B------:R-:W-:Y:S02]  /*0be0*/  FFMA R57, R40.reuse, R74, R38 ;  /* 0x0000004a28397223 */ /* 0x040fe40000000026 */
[----:B------:R-:W-:Y:S02]  /*0bf0*/  FFMA R59, R40, R75, R39 ;  /* 0x0000004b283b7223 */ /* 0x000fe40000000027 */
[----:B------:R-:W0:Y:S01]  /*0c00*/  LDS.U.128 R36, [R7+0x180] ;  /* 0x0001800007247984 */ /* 0x000e220000001c00 */
[C---:B-1----:R-:W-:Y:S02]  /*0c10*/  FFMA R40, R44.reuse, R73, R33 ;  /* 0x000000492c287223 */ /* 0x042fe40000000021 */
[C---:B------:R-:W-:Y:S02]  /*0c20*/  FFMA R61, R44.reuse, R72, R32 ;  /* 0x000000482c3d7223 */ /* 0x040fe40000000020 */
[----:B------:R-:W-:-:S02]  /*0c30*/  FFMA R60, R44, R74, R34 ;  /* 0x0000004a2c3c7223 */ /* 0x000fc40000000022 */
[----:B------:R-:W-:Y:S02]  /*0c40*/  FFMA R62, R44, R75, R35 ;  /* 0x0000004b2c3e7223 */ /* 0x000fe40000000023 */
[----:B------:R-:W1:Y:S01]  /*0c50*/  LDS.U.128 R32, [R7+0x1000] ;  /* 0x0010000007207984 */ /* 0x000e620000001c00 */
[C---:B--2---:R-:W-:Y:S02]  /*0c60*/  FFMA R44, R48.reuse, R73, R29 ;  /* 0x00000049302c7223 */ /* 0x044fe4000000001d */
[C---:B------:R-:W-:Y:S02]  /*0c70*/  FFMA R64, R48.reuse, R72, R28 ;  /* 0x0000004830407223 */ /* 0x040fe4000000001c */
[C---:B------:R-:W-:Y:S02]  /*0c80*/  FFMA R63, R48.reuse, R74, R30 ;  /* 0x0000004a303f7223 */ /* 0x040fe4000000001e */
[----:B------:R-:W-:Y:S02]  /*0c90*/  FFMA R48, R48, R75, R31 ;  /* 0x0000004b30307223 */ /* 0x000fe4000000001f */
[----:B------:R-:W2:Y:S01]  /*0ca0*/  LDS.U.128 R28, [R7+0x1080] ;  /* 0x00108000071c7984 */ /* 0x000ea20000001c00 */
[----:B0-----:R-:W-:-:S02]  /*0cb0*/  FFMA R65, R36, R72, R24 ;  /* 0x0000004824417223 */ /* 0x001fc40000000018 */
[C---:B------:R-:W-:Y:S02]  /*0cc0*/  FFMA R25, R36.reuse, R73, R25 ;  /* 0x0000004924197223 */ /* 0x040fe40000000019 */
[C---:B------:R-:W-:Y:S02]  /*0cd0*/  FFMA R24, R36.reuse, R74, R26 ;  /* 0x0000004a24187223 */ /* 0x040fe4000000001a */
[----:B------:R-:W-:Y:S02]  /*0ce0*/  FFMA R27, R36, R75, R27 ;  /* 0x0000004b241b7223 */ /* 0x000fe4000000001b */
[C---:B-1----:R-:W-:Y:S02]  /*0cf0*/  FFMA R26, R32.reuse, R73, R21 ;  /* 0x00000049201a7223 */ /* 0x042fe40000000015 */
[C---:B------:R-:W-:Y:S02]  /*0d00*/  FFMA R66, R32.reuse, R72, R20 ;  /* 0x0000004820427223 */ /* 0x040fe40000000014 */
[----:B------:R-:W-:-:S02]  /*0d10*/  FFMA R36, R32, R74, R22 ;  /* 0x0000004a20247223 */ /* 0x000fc40000000016 */
[----:B------:R-:W-:Y:S02]  /*0d20*/  FFMA R32, R32, R75, R23 ;  /* 0x0000004b20207223 */ /* 0x000fe40000000017 */
[C---:B--2---:R-:W-:Y:S02]  /*0d30*/  FFMA R20, R28.reuse, R73, R17 ;  /* 0x000000491c147223 */ /* 0x044fe40000000011 */
[C---:B------:R-:W-:Y:S02]  /*0d40*/  FFMA R22, R28.reuse, R72, R16 ;  /* 0x000000481c167223 */ /* 0x040fe40000000010 */
[C---:B------:R-:W-:Y:S02]  /*0d50*/  FFMA R21, R28.reuse, R74, R18 ;  /* 0x0000004a1c157223 */ /* 0x040fe40000000012 */
[----:B------:R-:W-:Y:S02]  /*0d60*/  FFMA R23, R28, R75, R19 ;  /* 0x0000004b1c177223 */ /* 0x000fe40000000013 */
[----:B------:R-:W0:Y:S01]  /*0d70*/  LDS.U.128 R16, [R7+0x1180] ;  /* 0x0011800007107984 */ /* 0x000e220000001c00 */
[----:B------:R-:W-:-:S02]  /*0d80*/  FFMA R89, R52, R73, R13 ;  /* 0x0000004934597223 */ /* 0x000fc4000000000d */
[----:B------:R-:W-:Y:S02]  /*0d90*/  FFMA R92, R52, R72, R12 ;  /* 0x00000048345c7223 */ /* 0x000fe4000000000c */
[-C--:B0-----:R-:W-:Y:S02]  /*0da0*/  FFMA R67, R16, R74.reuse, R10 ;  /* 0x0000004a10437223 */ /* 0x081fe4000000000a */
[C---:B------:R-:W-:Y:S02]  /*0db0*/  FFMA R74, R52.reuse, R74, R14 ;  /* 0x0000004a344a7223 */ /* 0x040fe4000000000e */
[-C--:B------:R-:W-:Y:S02]  /*0dc0*/  FFMA R52, R52, R75.reuse, R15 ;  /* 0x0000004b34347223 */ /* 0x080fe4000000000f */
[----:B------:R-:W0:Y:S01]  /*0dd0*/  LDS.U.128 R12, [R86.X16+0x2100] ;  /* 0x00210000560c7984 */ /* 0x000e22000000dc00 */
[C---:B------:R-:W-:Y:S02]  /*0de0*/  FFMA R8, R16.reuse, R72, R8 ;  /* 0x0000004810087223 */ /* 0x040fe40000000008 */
[----:B------:R-:W-:-:S02]  /*0df0*/  FFMA R28, R16, R75, R11 ;  /* 0x0000004b101c7223 */ /* 0x000fc4000000000b */
[----:B------:R-:W-:Y:S02]  /*0e00*/  FFMA R9, R16, R73, R9 ;  /* 0x0000004910097223 */ /* 0x000fe40000000009 */
[C---:B0-----:R-:W-:Y:S02]  /*0e10*/  FFMA R72, R53.reuse, R15, R52 ;  /* 0x0000000f35487223 */ /* 0x041fe40000000034 */
[C---:B------:R-:W-:Y:S02]  /*0e20*/  FFMA R52, R53.reuse, R14, R74 ;  /* 0x0000000e35347223 */ /* 0x040fe4000000004a */
[C---:B------:R-:W-:Y:S02]  /*0e30*/  FFMA R16, R53.reuse, R13, R89 ;  /* 0x0000000d35107223 */ /* 0x040fe40000000059 */
[----:B------:R-:W-:Y:S02]  /*0e40*/  FFMA R73, R53, R12, R92 ;  /* 0x0000000c35497223 */ /* 0x000fe4000000005c */
[----:B------:R-:W-:-:S02]  /*0e50*/  FFMA R53, R29, R15, R23 ;  /* 0x0000000f1d357223 */ /* 0x000fc40000000017 */
[C---:B------:R-:W-:Y:S02]  /*0e60*/  FFMA R74, R29.reuse, R14, R21 ;  /* 0x0000000e1d4a7223 */ /* 0x040fe40000000015 */
[C---:B------:R-:W-:Y:S02]  /*0e70*/  FFMA R75, R29.reuse, R13, R20 ;  /* 0x0000000d1d4b7223 */ /* 0x040fe40000000014 */
[----:B------:R-:W-:Y:S02]  /*0e80*/  FFMA R29, R29, R12, R22 ;  /* 0x0000000c1d1d7223 */ /* 0x000fe40000000016 */
[----:B------:R-:W0:Y:S01]  /*0e90*/  LDS.U.128 R20, [R86.X16+0x2200] ;  /* 0x0022000056147984 */ /* 0x000e22000000dc00 */
[C---:B------:R-:W-:Y:S02]  /*0ea0*/  FFMA R32, R33.reuse, R15, R32 ;  /* 0x0000000f21207223 */ /* 0x040fe40000000020 */
[C---:B------:R-:W-:Y:S02]  /*0eb0*/  FFMA R36, R33.reuse, R14, R36 ;  /* 0x0000000e21247223 */ /* 0x040fe40000000024 */
[----:B------:R-:W-:-:S02]  /*0ec0*/  FFMA R26, R33, R13, R26 ;  /* 0x0000000d211a7223 */ /* 0x000fc4000000001a */
[----:B------:R-:W-:Y:S02]  /*0ed0*/  FFMA R66, R33, R12, R66 ;  /* 0x0000000c21427223 */ /* 0x000fe40000000042 */
[C---:B------:R-:W-:Y:S02]  /*0ee0*/  FFMA R62, R45.reuse, R15, R62 ;  /* 0x0000000f2d3e7223 */ /* 0x040fe4000000003e */
[C---:B------:R-:W-:Y:S02]  /*0ef0*/  FFMA R60, R45.reuse, R14, R60 ;  /* 0x0000000e2d3c7223 */ /* 0x040fe4000000003c */
[CC--:B------:R-:W-:Y:S02]  /*0f00*/  FFMA R40, R45.reuse, R13.reuse, R40 ;  /* 0x0000000d2d287223 */ /* 0x0c0fe40000000028 */
[----:B------:R-:W-:Y:S02]  /*0f10*/  FFMA R61, R45, R12, R61 ;  /* 0x0000000c2d3d7223 */ /* 0x000fe4000000003d */
[----:B------:R-:W-:-:S02]  /*0f20*/  FFMA R25, R37, R13, R25 ;  /* 0x0000000d25197223 */ /* 0x000fc40000000019 */
[-C--:B------:R-:W-:Y:S02]  /*0f30*/  FFMA R44, R49, R13.reuse, R44 ;  /* 0x0000000d312c7223 */ /* 0x080fe4000000002c */
[-C--:B------:R-:W-:Y:S02]  /*0f40*/  FFMA R45, R17, R13.reuse, R9 ;  /* 0x0000000d112d7223 */ /* 0x080fe40000000009 */
[----:B------:R-:W-:Y:S02]  /*0f50*/  FFMA R33, R41, R13, R56 ;  /* 0x0000000d29217223 */ /* 0x000fe40000000038 */
[----:B------:R-:W-:Y:S02]  /*0f60*/  FFMA R13, R17, R12, R8 ;  /* 0x0000000c110d7223 */ /* 0x000fe40000000008 */
[----:B------:R-:W1:Y:S01]  /*0f70*/  LDS.U.128 R8, [R86.X16+0x2300] ;  /* 0x0023000056087984 */ /* 0x000e62000000dc00 */
[C---:B------:R-:W-:Y:S02]  /*0f80*/  FFMA R27, R37.reuse, R15, R27 ;  /* 0x0000000f251b7223 */ /* 0x040fe4000000001b */
[----:B------:R-:W-:-:S02]  /*0f90*/  FFMA R24, R37, R14, R24 ;  /* 0x0000000e25187223 */ /* 0x000fc40000000018 */
[-C--:B------:R-:W-:Y:S02]  /*0fa0*/  FFMA R65, R37, R12.reuse, R65 ;  /* 0x0000000c25417223 */ /* 0x080fe40000000041 */
[C---:B------:R-:W-:Y:S02]  /*0fb0*/  FFMA R37, R41.reuse, R12, R58 ;  /* 0x0000000c29257223 */ /* 0x040fe4000000003a */
[-C--:B------:R-:W-:Y:S02]  /*0fc0*/  FFMA R57, R41, R14.reuse, R57 ;  /* 0x0000000e29397223 */ /* 0x080fe40000000039 */
[C---:B------:R-:W-:Y:S02]  /*0fd0*/  FFMA R48, R49.reuse, R15, R48 ;  /* 0x0000000f31307223 */ /* 0x040fe40000000030 */
[C---:B------:R-:W-:Y:S02]  /*0fe0*/  FFMA R63, R49.reuse, R14, R63 ;  /* 0x0000000e313f7223 */ /* 0x040fe4000000003f */
[----:B------:R-:W-:-:S02]  /*0ff0*/  FFMA R64, R49, R12, R64 ;  /* 0x0000000c31407223 */ /* 0x000fc40000000040 */
[-C--:B------:R-:W-:Y:S02]  /*1000*/  FFMA R59, R41, R15.reuse, R59 ;  /* 0x0000000f293b7223 */ /* 0x080fe4000000003b */
[C---:B------:R-:W-:Y:S02]  /*1010*/  FFMA R67, R17.reuse, R14, R67 ;  /* 0x0000000e11437223 */ /* 0x040fe40000000043 */
[----:B------:R-:W-:Y:S02]  /*1020*/  FFMA R15, R17, R15, R28 ;  /* 0x0000000f110f7223 */ /* 0x000fe4000000001c */
[----:B0-----:R-:W-:Y:S02]  /*1030*/  FFMA R12, R34, R23, R32 ;  /* 0x00000017220c7223 */ /* 0x001fe40000000020 */
[-C--:B------:R-:W-:Y:S02]  /*1040*/  FFMA R14, R30, R21.reuse, R75 ;  /* 0x000000151e0e7223 */ /* 0x080fe4000000004b */
[----:B------:R-:W-:-:S02]  /*1050*/  FFMA R25, R38, R21, R25 ;  /* 0x0000001526197223 */ /* 0x000fc40000000019 */
[C---:B------:R-:W-:Y:S02]  /*1060*/  FFMA R24, R38.reuse, R22, R24 ;  /* 0x0000001626187223 */ /* 0x040fe40000000018 */
[----:B------:R-:W-:Y:S02]  /*1070*/  FFMA R27, R38, R23, R27 ;  /* 0x00000017261b7223 */ /* 0x000fe4000000001b */
[----:B------:R-:W-:Y:S02]  /*1080*/  FFMA R26, R34, R21, R26 ;  /* 0x00000015221a7223 */ /* 0x000fe4000000001a */
[C---:B------:R-:W-:Y:S02]  /*1090*/  FFMA R29, R30.reuse, R20, R29 ;  /* 0x000000141e1d7223 */ /* 0x040fe4000000001d */
[----:B------:R-:W-:Y:S02]  /*10a0*/  FFMA R74, R30, R22, R74 ;  /* 0x000000161e4a7223 */ /* 0x000fe4000000004a */
[----:B------:R-:W-:-:S02]  /*10b0*/  FFMA R37, R42, R20, R37 ;  /* 0x000000142a257223 */ /* 0x000fc40000000025 */
[CC--:B------:R-:W-:Y:S02]  /*10c0*/  FFMA R33, R42.reuse, R21.reuse, R33 ;  /* 0x000000152a217223 */ /* 0x0c0fe40000000021 */
[----:B------:R-:W-:Y:S02]  /*10d0*/  FFMA R17, R42, R22, R57 ;  /* 0x000000162a117223 */ /* 0x000fe40000000039 */
[C---:B------:R-:W-:Y:S02]  /*10e0*/  FFMA R28, R46.reuse, R20, R61 ;  /* 0x000000142e1c7223 */ /* 0x040fe4000000003d */
[----:B------:R-:W-:Y:S02]  /*10f0*/  FFMA R41, R46, R21, R40 ;  /* 0x000000152e297223 */ /* 0x000fe40000000028 */
[----:B------:R-:W-:Y:S02]  /*1100*/  FFMA R30, R30, R23, R53 ;  /* 0x000000171e1e7223 */ /* 0x000fe40000000035 */
[----:B------:R-:W-:-:S02]  /*1110*/  FFMA R16, R54, R21, R16 ;  /* 0x0000001536107223 */ /* 0x000fc40000000010 */
[----:B------:R-:W-:Y:S02]  /*1120*/  FFMA R42, R42, R23, R59 ;  /* 0x000000172a2a7223 */ /* 0x000fe4000000003b */
[----:B------:R-:W-:Y:S02]  /*1130*/  FFMA R40, R46, R22, R60 ;  /* 0x000000162e287223 */ /* 0x000fe4000000003c */
[C---:B------:R-:W-:Y:S02]  /*1140*/  FFMA R56, R50.reuse, R20, R64 ;  /* 0x0000001432387223 */ /* 0x040fe40000000040 */
[C---:B------:R-:W-:Y:S02]  /*1150*/  FFMA R58, R50.reuse, R21, R44 ;  /* 0x00000015323a7223 */ /* 0x040fe4000000002c */
[-C--:B------:R-:W-:Y:S02]  /*1160*/  FFMA R57, R50, R22.reuse, R63 ;  /* 0x0000001632397223 */ /* 0x080fe4000000003f */
[----:B------:R-:W-:-:S02]  /*1170*/  FFMA R49, R54, R22, R52 ;  /* 0x0000001636317223 */ /* 0x000fc40000000034 */
[-C--:B------:R-:W-:Y:S02]  /*1180*/  FFMA R72, R54, R23.reuse, R72 ;  /* 0x0000001736487223 */ /* 0x080fe40000000048 */
[----:B------:R-:W-:Y:S02]  /*1190*/  FFMA R50, R50, R23, R48 ;  /* 0x0000001732327223 */ /* 0x000fe40000000030 */
[-C--:B------:R-:W-:Y:S02]  /*11a0*/  FFMA R73, R54, R20.reuse, R73 ;  /* 0x0000001436497223 */ /* 0x080fe40000000049 */
[C---:B------:R-:W-:Y:S02]  /*11b0*/  FFMA R64, R34.reuse, R20, R66 ;  /* 0x0000001422407223 */ /* 0x040fe40000000042 */
[----:B------:R-:W-:Y:S02]  /*11c0*/  FFMA R59, R34, R22, R36 ;  /* 0x00000016223b7223 */ /* 0x000fe40000000024 */
[----:B-1----:R-:W-:-:S02]  /*11d0*/  FFMA R48, R55, R9, R16 ;  /* 0x0000000937307223 */ /* 0x002fc40000000010 */
[-C--:B------:R-:W-:Y:S02]  /*11e0*/  FFMA R46, R46, R23.reuse, R62 ;  /* 0x000000172e2e7223 */ /* 0x080fe4000000003e */
[----:B------:R-:W-:Y:S02]  /*11f0*/  FFMA R65, R38, R20, R65 ;  /* 0x0000001426417223 */ /* 0x000fe40000000041 */
[C---:B------:R-:W-:Y:S02]  /*1200*/  FFMA R44, R18.reuse, R22, R67 ;  /* 0x00000016122c7223 */ /* 0x040fe40000000043 */
[C---:B------:R-:W-:Y:S02]  /*1210*/  FFMA R36, R18.reuse, R23, R15 ;  /* 0x0000001712247223 */ /* 0x040fe4000000000f */
[C---:B------:R-:W-:Y:S02]  /*1220*/  FFMA R32, R18.reuse, R20, R13 ;  /* 0x0000001412207223 */ /* 0x040fe4000000000d */
[----:B------:R-:W-:-:S02]  /*1230*/  FFMA R34, R18, R21, R45 ;  /* 0x0000001512227223 */ /* 0x000fc4000000002d */
[----:B------:R-:W-:Y:S01]  /*1240*/  FFMA R16, R31, R9, R14 ;  /* 0x000000091f107223 */ /* 0x000fe2000000000e */
[----:B------:R-:W-:Y:S01]  /*1250*/  LDS.U.128 R20, [R7+0x10] ;  /* 0x0000100007147984 */ /* 0x000fe20000001c00 */
[-C--:B------:R-:W-:Y:S02]  /*1260*/  FFMA R54, R35, R11.reuse, R12 ;  /* 0x0000000b23367223 */ /* 0x080fe4000000000c */
[C---:B------:R-:W-:Y:S02]  /*1270*/  FFMA R45, R55.reuse, R11, R72 ;  /* 0x0000000b372d7223 */ /* 0x040fe40000000048 */
[----:B------:R-:W-:Y:S02]  /*1280*/  FFMA R49, R55, R10, R49 ;  /* 0x0000000a37317223 */ /* 0x000fe40000000031 */
[----:B------:R-:W-:Y:S01]  /*1290*/  FFMA R53, R35, R9, R26 ;  /* 0x0000000923357223 */ /* 0x000fe2000000001a */
[----:B------:R-:W0:Y:S01]  /*12a0*/  LDS.U.128 R12, [R86.X16+0x2400] ;  /* 0x00240000560c7984 */ /* 0x000e22000000dc00 */
[----:B------:R-:W-:-:S02]  /*12b0*/  FFMA R61, R39, R11, R27 ;  /* 0x0000000b273d7223 */ /* 0x000fc4000000001b */
[C---:B------:R-:W-:Y:S02]  /*12c0*/  FFMA R62, R39.reuse, R10, R24 ;  /* 0x0000000a273e7223 */ /* 0x040fe40000000018 */
[----:B------:R-:W-:Y:S02]  /*12d0*/  FFMA R63, R39, R9, R25 ;  /* 0x00000009273f7223 */ /* 0x000fe40000000019 */
[----:B------:R-:W-:Y:S01]  /*12e0*/  FFMA R55, R55, R8, R73 ;  /* 0x0000000837377223 */ /* 0x000fe20000000049 */
[----:B------:R-:W1:Y:S01]  /*12f0*/  LDS.U.128 R24, [R7+0x90] ;  /* 0x0000900007187984 */ /* 0x000e620000001c00 */
[C---:B------:R-:W-:Y:S02]  /*1300*/  FFMA R18, R31.reuse, R11, R30 ;  /* 0x0000000b1f127223 */ /* 0x040fe4000000001e */
[C---:B------:R-:W-:Y:S02]  /*1310*/  FFMA R52, R31.reuse, R10, R74 ;  /* 0x0000000a1f347223 */ /* 0x040fe4000000004a */
[----:B------:R-:W-:-:S02]  /*1320*/  FFMA R60, R31, R8, R29 ;  /* 0x000000081f3c7223 */ /* 0x000fc4000000001d */
[C---:B------:R-:W-:Y:S02]  /*1330*/  FFMA R75, R47.reuse, R8, R28 ;  /* 0x000000082f4b7223 */ /* 0x040fe4000000001c */
[C---:B------:R-:W-:Y:S01]  /*1340*/  FFMA R92, R47.reuse, R10, R40 ;  /* 0x0000000a2f5c7223 */ /* 0x040fe20000000028 */
[----:B------:R-:W2:Y:S01]  /*1350*/  LDS.U.128 R28, [R7+0x110] ;  /* 0x00011000071c7984 */ /* 0x000ea20000001c00 */
[-C--:B------:R-:W-:Y:S02]  /*1360*/  FFMA R74, R47, R9.reuse, R41 ;  /* 0x000000092f4a7223 */ /* 0x080fe40000000029 */
[C---:B------:R-:W-:Y:S02]  /*1370*/  FFMA R72, R43.reuse, R9, R33 ;  /* 0x000000092b487223 */ /* 0x040fe40000000021 */
[C---:B------:R-:W-:Y:S02]  /*1380*/  FFMA R73, R43.reuse, R8, R37 ;  /* 0x000000082b497223 */ /* 0x040fe40000000025 */
[----:B------:R-:W-:-:S02]  /*1390*/  FFMA R89, R43, R11, R42 ;  /* 0x0000000b2b597223 */ /* 0x000fc4000000002a */
[-C--:B------:R-:W-:Y:S02]  /*13a0*/  FFMA R17, R43, R10.reuse, R17 ;  /* 0x0000000a2b117223 */ /* 0x080fe40000000011 */
[----:B------:R-:W3:Y:S01]  /*13b0*/  LDS.U.128 R40, [R7+0x1090] ;  /* 0x0010900007287984 */ /* 0x000ee20000001c00 */
[C---:B------:R-:W-:Y:S02]  /*13c0*/  FFMA R66, R51.reuse, R11, R50 ;  /* 0x0000000b33427223 */ /* 0x040fe40000000032 */
[C---:B------:R-:W-:Y:S02]  /*13d0*/  FFMA R57, R51.reuse, R10, R57 ;  /* 0x0000000a33397223 */ /* 0x040fe40000000039 */
[C---:B------:R-:W-:Y:S02]  /*13e0*/  FFMA R58, R51.reuse, R9, R58 ;  /* 0x00000009333a7223 */ /* 0x040fe4000000003a */
[----:B------:R-:W-:Y:S02]  /*13f0*/  FFMA R56, R51, R8, R56 ;  /* 0x0000000833387223 */ /* 0x000fe40000000038 */
[----:B------:R-:W-:-:S02]  /*1400*/  FFMA R51, R47, R11, R46 ;  /* 0x0000000b2f337223 */ /* 0x000fc4000000002e */
[----:B------:R-:W-:Y:S02]  /*1410*/  FFMA R65, R39, R8, R65 ;  /* 0x0000000827417223 */ /* 0x000fe40000000041 */
[----:B------:R-:W-:Y:S02]  /*1420*/  FFMA R47, R19, R11, R36 ;  /* 0x0000000b132f7223 */ /* 0x000fe40000000024 */
[C---:B0-----:R-:W-:Y:S01]  /*1430*/  FFMA R73, R20.reuse, R12, R73 ;  /* 0x0000000c14497223 */ /* 0x041fe20000000049 */
[----:B------:R-:W0:Y:S01]  /*1440*/  LDS.U.128 R36, [R7+0x1010] ;  /* 0x0010100007247984 */ /* 0x000e220000001c00 */
[C---:B------:R-:W-:Y:S02]  /*1450*/  FFMA R72, R20.reuse, R13, R72 ;  /* 0x0000000d14487223 */ /* 0x040fe40000000048 */
[C---:B------:R-:W-:Y:S02]  /*1460*/  FFMA R67, R20.reuse, R14, R17 ;  /* 0x0000000e14437223 */ /* 0x040fe40000000011 */
[----:B------:R-:W-:-:S02]  /*1470*/  FFMA R89, R20, R15, R89 ;  /* 0x0000000f14597223 */ /* 0x000fc40000000059 */
[C---:B------:R-:W-:Y:S02]  /*1480*/  FFMA R59, R35.reuse, R10, R59 ;  /* 0x0000000a233b7223 */ /* 0x040fe4000000003b */
[-C--:B------:R-:W-:Y:S02]  /*1490*/  FFMA R64, R35, R8.reuse, R64 ;  /* 0x0000000823407223 */ /* 0x080fe40000000040 */
[C---:B------:R-:W-:Y:S02]  /*14a0*/  FFMA R50, R19.reuse, R9, R34 ;  /* 0x0000000913327223 */ /* 0x040fe40000000022 */
[C---:B------:R-:W-:Y:S02]  /*14b0*/  FFMA R46, R19.reuse, R8, R32 ;  /* 0x00000008132e7223 */ /* 0x040fe40000000020 */
[----:B------:R-:W-:Y:S01]  /*14c0*/  FFMA R44, R19, R10, R44 ;  /* 0x0000000a132c7223 */ /* 0x000fe2000000002c */
[----:B------:R-:W4:Y:S01]  /*14d0*/  LDS.U.128 R32, [R7+0x190] ;  /* 0x0001900007207984 */ /* 0x000f220000001c00 */
[----:B-1----:R-:W-:-:S02]  /*14e0*/  FFMA R75, R24, R12, R75 ;  /* 0x0000000c184b7223 */ /* 0x002fc4000000004b */
[C---:B------:R-:W-:Y:S02]  /*14f0*/  FFMA R74, R24.reuse, R13, R74 ;  /* 0x0000000d184a7223 */ /* 0x040fe4000000004a */
[C---:B------:R-:W-:Y:S02]  /*1500*/  FFMA R20, R24.reuse, R14, R92 ;  /* 0x0000000e18147223 */ /* 0x040fe4000000005c */
[----:B------:R-:W-:Y:S01]  /*1510*/  FFMA R24, R24, R15, R51 ;  /* 0x0000000f18187223 */ /* 0x000fe20000000033 */
[----:B------:R-:W1:Y:S01]  /*1520*/  LDS.U.128 R8, [R7+0x1110] ;  /* 0x0011100007087984 */ /* 0x000e620000001c00 */
[C---:B--2---:R-:W-:Y:S02]  /*1530*/  FFMA R56, R28.reuse, R12, R56 ;  /* 0x0000000c1c387223 */ /* 0x044fe40000000038 */
[C---:B------:R-:W-:Y:S02]  /*1540*/  FFMA R58, R28.reuse, R13, R58 ;  /* 0x0000000d1c3a7223 */ /* 0x040fe4000000003a */
[----:B------:R-:W-:-:S02]  /*1550*/  FFMA R57, R28, R14, R57 ;  /* 0x0000000e1c397223 */ /* 0x000fc40000000039 */
[----:B------:R-:W-:Y:S02]  /*1560*/  FFMA R66, R28, R15, R66 ;  /* 0x0000000f1c427223 */ /* 0x000fe40000000042 */
[C---:B---3--:R-:W-:Y:S02]  /*1570*/  FFMA R28, R40.reuse, R13, R16 ;  /* 0x0000000d281c7223 */ /* 0x048fe40000000010 */
[C---:B------:R-:W-:Y:S02]  /*1580*/  FFMA R51, R40.reuse, R15, R18 ;  /* 0x0000000f28337223 */ /* 0x040fe40000000012 */
[----:B------:R-:W2:Y:S01]  /*1590*/  LDS.U.128 R16, [R7+0x1190] ;  /* 0x0011900007107984 */ /* 0x000ea20000001c00 */
[-C--:B------:R-:W-:Y:S02]  /*15a0*/  FFMA R60, R40, R12.reuse, R60 ;  /* 0x0000000c283c7223 */ /* 0x080fe4000000003c */
[C---:B0-----:R-:W-:Y:S02]  /*15b0*/  FFMA R64, R36.reuse, R12, R64 ;  /* 0x0000000c24407223 */ /* 0x041fe40000000040 */
[----:B------:R-:W-:-:S02]  /*15c0*/  FFMA R53, R36, R13, R53 ;  /* 0x0000000d24357223 */ /* 0x000fc40000000035 */
[CC--:B------:R-:W-:Y:S02]  /*15d0*/  FFMA R59, R36.reuse, R14.reuse, R59 ;  /* 0x0000000e243b7223 */ /* 0x0c0fe4000000003b */
[----:B------:R-:W-:Y:S02]  /*15e0*/  FFMA R54, R36, R15, R54 ;  /* 0x0000000f24367223 */ /* 0x000fe40000000036 */
[----:B------:R-:W-:Y:S02]  /*15f0*/  FFMA R52, R40, R14, R52 ;  /* 0x0000000e28347223 */ /* 0x000fe40000000034 */
[C---:B----4-:R-:W-:Y:S02]  /*1600*/  FFMA R65, R32.reuse, R12, R65 ;  /* 0x0000000c20417223 */ /* 0x050fe40000000041 */
[C---:B------:R-:W-:Y:S02]  /*1610*/  FFMA R63, R32.reuse, R13, R63 ;  /* 0x0000000d203f7223 */ /* 0x040fe4000000003f */
[----:B------:R-:W-:-:S02]  /*1620*/  FFMA R62, R32, R14, R62 ;  /* 0x0000000e203e7223 */ /* 0x000fc4000000003e */
[----:B------:R-:W-:Y:S02]  /*1630*/  FFMA R61, R32, R15, R61 ;  /* 0x0000000f203d7223 */ /* 0x000fe4000000003d */
[C---:B-1----:R-:W-:Y:S02]  /*1640*/  FFMA R36, R8.reuse, R13, R48 ;  /* 0x0000000d08247223 */ /* 0x042fe40000000030 */
[C---:B------:R-:W-:Y:S02]  /*1650*/  FFMA R55, R8.reuse, R12, R55 ;  /* 0x0000000c08377223 */ /* 0x040fe40000000037 */
[CC--:B------:R-:W-:Y:S02]  /*1660*/  FFMA R40, R8.reuse, R14.reuse, R49 ;  /* 0x0000000e08287223 */ /* 0x0c0fe40000000031 */
[----:B------:R-:W-:Y:S02]  /*1670*/  FFMA R48, R8, R15, R45 ;  /* 0x0000000f08307223 */ /* 0x000fe4000000002d */
[----:B--2---:R-:W-:-:S02]  /*1680*/  FFMA R8, R16, R14, R44 ;  /* 0x0000000e10087223 */ /* 0x004fc4000000002c */
[C---:B------:R-:W-:Y:S02]  /*1690*/  FFMA R32, R16.reuse, R15, R47 ;  /* 0x0000000f10207223 */ /* 0x040fe4000000002f */
[C---:B------:R-:W-:Y:S02]  /*16a0*/  FFMA R12, R16.reuse, R12, R46 ;  /* 0x0000000c100c7223 */ /* 0x040fe4000000002e */
[----:B------:R-:W0:Y:S01]  /*16b0*/  LDS.U.128 R44, [R86.X16+0x2500] ;  /* 0x00250000562c7984 */ /* 0x000e22000000dc00 */
[----:B------:R-:W-:Y:S02]  /*16c0*/  FFMA R13, R16, R13, R50 ;  /* 0x0000000d100d7223 */ /* 0x000fe40000000032 */
[C---:B0-----:R-:W-:Y:S02]  /*16d0*/  FFMA R16, R9.reuse, R47, R48 ;  /* 0x0000002f09107223 */ /* 0x041fe40000000030 */
[C---:B------:R-:W-:Y:S02]  /*16e0*/  FFMA R40, R9.reuse, R46, R40 ;  /* 0x0000002e09287223 */ /* 0x040fe40000000028 */
[----:B------:R-:W-:-:S02]  /*16f0*/  FFMA R36, R9, R45, R36 ;  /* 0x0000002d09247223 */ /* 0x000fc40000000024 */
[----:B------:R-:W-:Y:S02]  /*1700*/  FFMA R55, R9, R44, R55 ;  /* 0x0000002c09377223 */ /* 0x000fe40000000037 */
[C---:B------:R-:W-:Y:S02]  /*1710*/  FFMA R9, R41.reuse, R47, R51 ;  /* 0x0000002f29097223 */ /* 0x040fe40000000033 */
[----:B------:R-:W0:Y:S01]  /*1720*/  LDS.U.128 R48, [R86.X16+0x2600] ;  /* 0x0026000056307984 */ /* 0x000e22000000dc00 */
[C---:B------:R-:W-:Y:S02]  /*1730*/  FFMA R52, R41.reuse, R46, R52 ;  /* 0x0000002e29347223 */ /* 0x040fe40000000034 */
[C---:B------:R-:W-:Y:S02]  /*1740*/  FFMA R28, R41.reuse, R45, R28 ;  /* 0x0000002d291c7223 */ /* 0x040fe4000000001c */
[----:B------:R-:W-:Y:S02]  /*1750*/  FFMA R60, R41, R44, R60 ;  /* 0x0000002c293c7223 */ /* 0x000fe4000000003c */
[----:B------:R-:W-:-:S02]  /*1760*/  FFMA R41, R29, R46, R57 ;  /* 0x0000002e1d297223 */ /* 0x000fc40000000039 */
[C---:B------:R-:W-:Y:S02]  /*1770*/  FFMA R54, R37.reuse, R47, R54 ;  /* 0x0000002f25367223 */ /* 0x040fe40000000036 */
[C---:B------:R-:W-:Y:S02]  /*1780*/  FFMA R59, R37.reuse, R46, R59 ;  /* 0x0000002e253b7223 */ /* 0x040fe4000000003b */
[C---:B------:R-:W-:Y:S02]  /*1790*/  FFMA R53, R37.reuse, R45, R53 ;  /* 0x0000002d25357223 */ /* 0x040fe40000000035 */
[----:B------:R-:W-:Y:S02]  /*17a0*/  FFMA R64, R37, R44, R64 ;  /* 0x0000002c25407223 */ /* 0x000fe40000000040 */
[C---:B------:R-:W-:Y:S02]  /*17b0*/  FFMA R61, R33.reuse, R47, R61 ;  /* 0x0000002f213d7223 */ /* 0x040fe4000000003d */
[----:B------:R-:W-:-:S02]  /*17c0*/  FFMA R62, R33, R46, R62 ;  /* 0x0000002e213e7223 */ /* 0x000fc4000000003e */
[CC--:B------:R-:W-:Y:S02]  /*17d0*/  FFMA R63, R33.reuse, R45.reuse, R63 ;  /* 0x0000002d213f7223 */ /* 0x0c0fe4000000003f */
[----:B------:R-:W-:Y:S02]  /*17e0*/  FFMA R65, R33, R44, R65 ;  /* 0x0000002c21417223 */ /* 0x000fe40000000041 */
[----:B------:R-:W-:Y:S02]  /*17f0*/  FFMA R57, R25, R46, R20 ;  /* 0x0000002e19397223 */ /* 0x000fe40000000014 */
[-C--:B------:R-:W-:Y:S02]  /*1800*/  FFMA R58, R29, R45.reuse, R58 ;  /* 0x0000002d1d3a7223 */ /* 0x080fe4000000003a */
[-C--:B------:R-:W-:Y:S02]  /*1810*/  FFMA R37, R25, R45.reuse, R74 ;  /* 0x0000002d19257223 */ /* 0x080fe4000000004a */
[----:B------:R-:W-:-:S02]  /*1820*/  FFMA R33, R17, R45, R13 ;  /* 0x0000002d11217223 */ /* 0x000fc4000000000d */
[----:B------:R-:W-:Y:S02]  /*1830*/  FFMA R20, R21, R45, R72 ;  /* 0x0000002d15147223 */ /* 0x000fe40000000048 */
[-C--:B------:R-:W-:Y:S02]  /*1840*/  FFMA R45, R17, R44.reuse, R12 ;  /* 0x0000002c112d7223 */ /* 0x080fe4000000000c */
[----:B------:R-:W1:Y:S01]  /*1850*/  LDS.U.128 R12, [R86.X16+0x2700] ;  /* 0x00270000560c7984 */ /* 0x000e62000000dc00 */
[CC--:B------:R-:W-:Y:S02]  /*1860*/  FFMA R66, R29.reuse, R47.reuse, R66 ;  /* 0x0000002f1d427223 */ /* 0x0c0fe40000000042 */
[-C--:B------:R-:W-:Y:S02]  /*1870*/  FFMA R29, R29, R44.reuse, R56 ;  /* 0x0000002c1d1d7223 */ /* 0x080fe40000000038 */
[C---:B------:R-:W-:Y:S02]  /*1880*/  FFMA R56, R25.reuse, R47, R24 ;  /* 0x0000002f19387223 */ /* 0x040fe40000000018 */
[----:B------:R-:W-:-:S02]  /*1890*/  FFMA R24, R25, R44, R75 ;  /* 0x0000002c19187223 */ /* 0x000fc4000000004b */
[C---:B------:R-:W-:Y:S02]  /*18a0*/  FFMA R73, R21.reuse, R44, R73 ;  /* 0x0000002c15497223 */ /* 0x040fe40000000049 */
[C---:B------:R-:W-:Y:S02]  /*18b0*/  FFMA R67, R21.reuse, R46, R67 ;  /* 0x0000002e15437223 */ /* 0x040fe40000000043 */
[-C--:B------:R-:W-:Y:S02]  /*18c0*/  FFMA R89, R21, R47.reuse, R89 ;  /* 0x0000002f15597223 */ /* 0x080fe40000000059 */
[----:B------:R-:W-:Y:S02]  /*18d0*/  FFMA R32, R17, R47, R32 ;  /* 0x0000002f11207223 */ /* 0x000fe40000000020 */
[C---:B0-----:R-:W-:Y:S02]  /*18e0*/  FFMA R24, R26.reuse, R48, R24 ;  /* 0x000000301a187223 */ /* 0x041fe40000000018 */
[----:B------:R-:W-:-:S02]  /*18f0*/  FFMA R37, R26, R49, R37 ;  /* 0x000000311a257223 */ /* 0x000fc40000000025 */
[C---:B------:R-:W-:Y:S02]  /*1900*/  FFMA R25, R26.reuse, R50, R57 ;  /* 0x000000321a197223 */ /* 0x040fe40000000039 */
[----:B------:R-:W-:Y:S02]  /*1910*/  FFMA R8, R17, R46, R8 ;  /* 0x0000002e11087223 */ /* 0x000fe40000000008 */
[----:B------:R-:W-:Y:S02]  /*1920*/  FFMA R26, R26, R51, R56 ;  /* 0x000000331a1a7223 */ /* 0x000fe40000000038 */
[C---:B------:R-:W-:Y:S02]  /*1930*/  FFMA R21, R22.reuse, R48, R73 ;  /* 0x0000003016157223 */ /* 0x040fe40000000049 */
[C---:B------:R-:W-:Y:S02]  /*1940*/  FFMA R20, R22.reuse, R49, R20 ;  /* 0x0000003116147223 */ /* 0x040fe40000000014 */
[----:B------:R-:W-:-:S02]  /*1950*/  FFMA R17, R22, R50, R67 ;  /* 0x0000003216117223 */ /* 0x000fc40000000043 */
[C---:B------:R-:W-:Y:S02]  /*1960*/  FFMA R29, R30.reuse, R48, R29 ;  /* 0x000000301e1d7223 */ /* 0x040fe4000000001d */
[C---:B------:R-:W-:Y:S02]  /*1970*/  FFMA R56, R30.reuse, R49, R58 ;  /* 0x000000311e387223 */ /* 0x040fe4000000003a */
[C---:B------:R-:W-:Y:S02]  /*1980*/  FFMA R41, R30.reuse, R50, R41 ;  /* 0x000000321e297223 */ /* 0x040fe40000000029 */
[-C--:B------:R-:W-:Y:S02]  /*1990*/  FFMA R66, R30, R51.reuse, R66 ;  /* 0x000000331e427223 */ /* 0x080fe40000000042 */
[----:B------:R-:W-:Y:S02]  /*19a0*/  FFMA R22, R22, R51, R89 ;  /* 0x0000003316167223 */ /* 0x000fe40000000059 */
[----:B------:R-:W-:-:S02]  /*19b0*/  FFMA R30, R38, R49, R53 ;  /* 0x00000031261e7223 */ /* 0x000fc40000000035 */
[C---:B------:R-:W-:Y:S02]  /*19c0*/  FFMA R60, R42.reuse, R48, R60 ;  /* 0x000000302a3c7223 */ /* 0x040fe4000000003c */
[C---:B------:R-:W-:Y:S02]  /*19d0*/  FFMA R28, R42.reuse, R49, R28 ;  /* 0x000000312a1c7223 */ /* 0x040fe4000000001c */
[-C--:B------:R-:W-:Y:S02]  /*19e0*/  FFMA R52, R42, R50.reuse, R52 ;  /* 0x000000322a347223 */ /* 0x080fe40000000034 */
[----:B------:R-:W-:Y:S02]  /*19f0*/  FFMA R46, R10, R50, R40 ;  /* 0x000000320a2e7223 */ /* 0x000fe40000000028 */
[C---:B------:R-:W-:Y:S02]  /*1a00*/  FFMA R64, R38.reuse, R48, R64 ;  /* 0x0000003026407223 */ /* 0x040fe40000000040 */
[----:B------:R-:W-:-:S02]  /*1a10*/  FFMA R53, R38, R50, R59 ;  /* 0x0000003226357223 */ /* 0x000fc4000000003b */
[-C--:B------:R-:W-:Y:S02]  /*1a20*/  FFMA R42, R42, R51.reuse, R9 ;  /* 0x000000332a2a7223 */ /* 0x080fe40000000009 */
[----:B------:R-:W-:Y:S02]  /*1a30*/  FFMA R40, R18, R51, R32 ;  /* 0x0000003312287223 */ /* 0x000fe40000000020 */
[-C--:B------:R-:W-:Y:S02]  /*1a40*/  FFMA R55, R10, R48.reuse, R55 ;  /* 0x000000300a377223 */ /* 0x080fe40000000037 */
[C---:B------:R-:W-:Y:S02]  /*1a50*/  FFMA R65, R34.reuse, R48, R65 ;  /* 0x0000003022417223 */ /* 0x040fe40000000041 */
[C---:B------:R-:W-:Y:S02]  /*1a60*/  FFMA R58, R34.reuse, R49, R63 ;  /* 0x00000031223a7223 */ /* 0x040fe4000000003f */
[----:B------:R-:W-:-:S02]  /*1a70*/  FFMA R57, R34, R50, R62 ;  /* 0x0000003222397223 */ /* 0x000fc4000000003e */
[-C--:B------:R-:W-:Y:S02]  /*1a80*/  FFMA R61, R34, R51.reuse, R61 ;  /* 0x00000033223d7223 */ /* 0x080fe4000000003d */
[-C--:B------:R-:W-:Y:S02]  /*1a90*/  FFMA R38, R38, R51.reuse, R54 ;  /* 0x0000003326267223 */ /* 0x080fe40000000036 */
[C---:B------:R-:W-:Y:S02]  /*1aa0*/  FFMA R16, R10.reuse, R51, R16 ;  /* 0x000000330a107223 */ /* 0x040fe40000000010 */
[-C--:B------:R-:W-:Y:S02]  /*1ab0*/  FFMA R36, R10, R49.reuse, R36 ;  /* 0x000000310a247223 */ /* 0x080fe40000000024 */
[C---:B------:R-:W-:Y:S02]  /*1ac0*/  FFMA R54, R18.reuse, R49, R33 ;  /* 0x0000003112367223 */ /* 0x040fe40000000021 */
[----:B------:R-:W-:-:S02]  /*1ad0*/  FFMA R62, R18, R48, R45 ;  /* 0x00000030123e7223 */ /* 0x000fc4000000002d */
[----:B-1----:R-:W-:Y:S02]  /*1ae0*/  FFMA R49, R43, R14, R52 ;  /* 0x0000000e2b317223 */ /* 0x002fe40000000034 */
[-C--:B------:R-:W-:Y:S02]  /*1af0*/  FFMA R48, R11, R12.reuse, R55 ;  /* 0x0000000c0b307223 */ /* 0x080fe40000000037 */
[----:B------:R-:W-:Y:S02]  /*1b00*/  FFMA R52, R43, R12, R60 ;  /* 0x0000000c2b347223 */ /* 0x000fe4000000003c */
[----:B------:R-:W-:Y:S02]  /*1b10*/  FFMA R44, R18, R50, R8 ;  /* 0x00000032122c7223 */ /* 0x000fe40000000008 */
[C---:B------:R-:W-:Y:S02]  /*1b20*/  FFMA R47, R11.reuse, R15, R16 ;  /* 0x0000000f0b2f7223 */ /* 0x040fe40000000010 */
[----:B------:R-:W-:-:S02]  /*1b30*/  FFMA R46, R11, R14, R46 ;  /* 0x0000000e0b2e7223 */ /* 0x000fc4000000002e */
[----:B------:R-:W-:Y:S02]  /*1b40*/  FFMA R45, R11, R13, R36 ;  /* 0x0000000d0b2d7223 */ /* 0x000fe40000000024 */
[C---:B------:R-:W-:Y:S01]  /*1b50*/  FFMA R55, R35.reuse, R15, R61 ;  /* 0x0000000f23377223 */ /* 0x040fe2000000003d */
[----:B------:R-:W-:Y:S01]  /*1b60*/  LDS.U.128 R8, [R86.X16+0x2800] ;  /* 0x0028000056087984 */ /* 0x000fe2000000dc00 */
[C---:B------:R-:W-:Y:S02]  /*1b70*/  FFMA R57, R35.reuse, R14, R57 ;  /* 0x0000000e23397223 */ /* 0x040fe40000000039 */
[C---:B------:R-:W-:Y:S02]  /*1b80*/  FFMA R58, R35.reuse, R13, R58 ;  /* 0x0000000d233a7223 */ /* 0x040fe4000000003a */
[----:B------:R-:W-:Y:S02]  /*1b90*/  FFMA R60, R35, R12, R65 ;  /* 0x0000000c233c7223 */ /* 0x000fe40000000041 */
[C---:B------:R-:W-:Y:S01]  /*1ba0*/  FFMA R72, R27.reuse, R15, R26 ;  /* 0x0000000f1b487223 */ /* 0x040fe2000000001a */
[----:B------:R-:W0:Y:S01]  /*1bb0*/  LDS.U.128 R32, [R7+0x20] ;  /* 0x0000200007207984 */ /* 0x000e220000001c00 */
[----:B------:R-:W-:-:S02]  /*1bc0*/  FFMA R89, R27, R14, R25 ;  /* 0x0000000e1b597223 */ /* 0x000fc40000000019 */
[CC--:B------:R-:W-:Y:S02]  /*1bd0*/  FFMA R73, R27.reuse, R13.reuse, R37 ;  /* 0x0000000d1b497223 */ /* 0x0c0fe40000000025 */
[----:B------:R-:W-:Y:S02]  /*1be0*/  FFMA R74, R27, R12, R24 ;  /* 0x0000000c1b4a7223 */ /* 0x000fe40000000018 */
[-C--:B------:R-:W-:Y:S01]  /*1bf0*/  FFMA R16, R43, R13.reuse, R28 ;  /* 0x0000000d2b107223 */ /* 0x080fe2000000001c */
[----:B------:R-:W1:Y:S01]  /*1c00*/  LDS.U.128 R24, [R7+0x120] ;  /* 0x0001200007187984 */ /* 0x000e620000001c00 */
[----:B------:R-:W-:Y:S02]  /*1c10*/  FFMA R50, R39, R13, R30 ;  /* 0x0000000d27327223 */ /* 0x000fe4000000001e */
[C---:B------:R-:W-:Y:S02]  /*1c20*/  FFMA R66, R31.reuse, R15, R66 ;  /* 0x0000000f1f427223 */ /* 0x040fe40000000042 */
[----:B------:R-:W-:-:S02]  /*1c30*/  FFMA R61, R31, R14, R41 ;  /* 0x0000000e1f3d7223 */ /* 0x000fc40000000029 */
[CC--:B------:R-:W-:Y:S02]  /*1c40*/  FFMA R56, R31.reuse, R13.reuse, R56 ;  /* 0x0000000d1f387223 */ /* 0x0c0fe40000000038 */
[-C--:B------:R-:W-:Y:S02]  /*1c50*/  FFMA R63, R31, R12.reuse, R29 ;  /* 0x0000000c1f3f7223 */ /* 0x080fe4000000001d */
[C---:B------:R-:W-:Y:S01]  /*1c60*/  FFMA R65, R23.reuse, R13, R20 ;  /* 0x0000000d17417223 */ /* 0x040fe20000000014 */
[----:B------:R-:W2:Y:S01]  /*1c70*/  LDS.U.128 R28, [R7+0xa0] ;  /* 0x0000a000071c7984 */ /* 0x000ea20000001c00 */
[C---:B------:R-:W-:Y:S02]  /*1c80*/  FFMA R67, R23.reuse, R12, R21 ;  /* 0x0000000c17437223 */ /* 0x040fe40000000015 */
[C---:B------:R-:W-:Y:S02]  /*1c90*/  FFMA R75, R23.reuse, R15, R22 ;  /* 0x0000000f174b7223 */ /* 0x040fe40000000016 */
[----:B------:R-:W-:-:S02]  /*1ca0*/  FFMA R17, R23, R14, R17 ;  /* 0x0000000e17117223 */ /* 0x000fc40000000011 */
[-C--:B------:R-:W-:Y:S01]  /*1cb0*/  FFMA R18, R43, R15.reuse, R42 ;  /* 0x0000000f2b127223 */ /* 0x080fe2000000002a */
[----:B------:R-:W3:Y:S01]  /*1cc0*/  LDS.U.128 R20, [R7+0x1020] ;  /* 0x0010200007147984 */ /* 0x000ee20000001c00 */
[----:B------:R-:W-:-:S07]  /*1cd0*/  FFMA R92, R19, R15, R40 ;  /* 0x0000000f135c7223 */ /* 0x000fce0000000028 */
[----:B------:R-:W4:Y:S01]  /*1ce0*/  LDS.U.128 R40, [R7+0x10a0] ;  /* 0x0010a00007287984 */ /* 0x000f220000001c00 */
[C---:B------:R-:W-:Y:S02]  /*1cf0*/  FFMA R59, R39.reuse, R12, R64 ;  /* 0x0000000c273b7223 */ /* 0x040fe40000000040 */
[C---:B------:R-:W-:Y:S02]  /*1d00*/  FFMA R51, R39.reuse, R15, R38 ;  /* 0x0000000f27337223 */ /* 0x040fe40000000026 */
[----:B------:R-:W-:Y:S02]  /*1d10*/  FFMA R53, R39, R14, R53 ;  /* 0x0000000e27357223 */ /* 0x000fe40000000035 */
[-C--:B0-----:R-:W-:Y:S01]  /*1d20*/  FFMA R67, R8, R32.reuse, R67 ;  /* 0x0000002008437223 */ /* 0x081fe20000000043 */
[----:B------:R-:W0:Y:S01]  /*1d30*/  LDS.U.128 R36, [R7+0x1a0] ;  /* 0x0001a00007247984 */ /* 0x000e220000001c00 */
[-C--:B------:R-:W-:Y:S02]  /*1d40*/  FFMA R65, R9, R32.reuse, R65 ;  /* 0x0000002009417223 */ /* 0x080fe40000000041 */
[----:B------:R-:W-:-:S02]  /*1d50*/  FFMA R64, R10, R32, R17 ;  /* 0x000000200a407223 */ /* 0x000fc40000000011 */
[----:B------:R-:W-:Y:S02]  /*1d60*/  FFMA R75, R11, R32, R75 ;  /* 0x000000200b4b7223 */ /* 0x000fe4000000004b */
[-C--:B-1----:R-:W-:Y:S02]  /*1d70*/  FFMA R63, R8, R24.reuse, R63 ;  /* 0x00000018083f7223 */ /* 0x082fe4000000003f */
[-C--:B------:R-:W-:Y:S02]  /*1d80*/  FFMA R56, R9, R24.reuse, R56 ;  /* 0x0000001809387223 */ /* 0x080fe40000000038 */
[-C--:B------:R-:W-:Y:S02]  /*1d90*/  FFMA R61, R10, R24.reuse, R61 ;  /* 0x000000180a3d7223 */ /* 0x080fe4000000003d */
[----:B------:R-:W-:Y:S02]  /*1da0*/  FFMA R66, R11, R24, R66 ;  /* 0x000000180b427223 */ /* 0x000fe40000000042 */
[----:B------:R-:W-:-:S02]  /*1db0*/  FFMA R54, R19, R13, R54 ;  /* 0x0000000d13367223 */ /* 0x000fc40000000036 */
[C---:B------:R-:W-:Y:S02]  /*1dc0*/  FFMA R62, R19.reuse, R12, R62 ;  /* 0x0000000c133e7223 */ /* 0x040fe4000000003e */
[----:B------:R-:W-:Y:S02]  /*1dd0*/  FFMA R44, R19, R14, R44 ;  /* 0x0000000e132c7223 */ /* 0x000fe4000000002c */
[-C--:B--2---:R-:W-:Y:S01]  /*1de0*/  FFMA R74, R8, R28.reuse, R74 ;  /* 0x0000001c084a7223 */ /* 0x084fe2000000004a */
[----:B------:R-:W1:Y:S01]  /*1df0*/  LDS.U.128 R12, [R7+0x1120] ;  /* 0x00112000070c7984 */ /* 0x000e620000001c00 */
[-C--:B------:R-:W-:Y:S02]  /*1e00*/  FFMA R73, R9, R28.reuse, R73 ;  /* 0x0000001c09497223 */ /* 0x080fe40000000049 */
[-C--:B------:R-:W-:Y:S02]  /*1e10*/  FFMA R32, R10, R28.reuse, R89 ;  /* 0x0000001c0a207223 */ /* 0x080fe40000000059 */
[----:B------:R-:W-:-:S02]  /*1e20*/  FFMA R72, R11, R28, R72 ;  /* 0x0000001c0b487223 */ /* 0x000fc40000000048 */
[C---:B---3--:R-:W-:Y:S02]  /*1e30*/  FFMA R24, R9.reuse, R20, R50 ;  /* 0x0000001409187223 */ /* 0x048fe40000000032 */
[-C--:B----4-:R-:W-:Y:S02]  /*1e40*/  FFMA R28, R9, R40.reuse, R16 ;  /* 0x00000028091c7223 */ /* 0x090fe40000000010 */
[----:B------:R-:W-:Y:S02]  /*1e50*/  FFMA R50, R11, R40, R18 ;  /* 0x000000280b327223 */ /* 0x000fe40000000012 */
[----:B------:R-:W2:Y:S01]  /*1e60*/  LDS.U.128 R16, [R7+0x11a0] ;  /* 0x0011a00007107984 */ /* 0x000ea20000001c00 */
[-C--:B------:R-:W-:Y:S02]  /*1e70*/  FFMA R59, R8, R20.reuse, R59 ;  /* 0x00000014083b7223 */ /* 0x080fe4000000003b */
[----:B------:R-:W-:Y:S02]  /*1e80*/  FFMA R53, R10, R20, R53 ;  /* 0x000000140a357223 */ /* 0x000fe40000000035 */
[----:B0-----:R-:W-:-:S02]  /*1e90*/  FFMA R60, R8, R36, R60 ;  /* 0x00000024083c7223 */ /* 0x001fc4000000003c */
[-C--:B------:R-:W-:Y:S02]  /*1ea0*/  FFMA R58, R9, R36.reuse, R58 ;  /* 0x00000024093a7223 */ /* 0x080fe4000000003a */
[-C--:B------:R-:W-:Y:S02]  /*1eb0*/  FFMA R57, R10, R36.reuse, R57 ;  /* 0x000000240a397223 */ /* 0x080fe40000000039 */
[C---:B------:R-:W-:Y:S02]  /*1ec0*/  FFMA R55, R11.reuse, R36, R55 ;  /* 0x000000240b377223 */ /* 0x040fe40000000037 */
[----:B------:R-:W-:Y:S02]  /*1ed0*/  FFMA R20, R11, R20, R51 ;  /* 0x000000140b147223 */ /* 0x000fe40000000033 */
[-C--:B------:R-:W-:Y:S02]  /*1ee0*/  FFMA R52, R8, R40.reuse, R52 ;  /* 0x0000002808347223 */ /* 0x080fe40000000034 */
[----:B------:R-:W-:-:S02]  /*1ef0*/  FFMA R49, R10, R40, R49 ;  /* 0x000000280a317223 */ /* 0x000fc40000000031 */
[-C--:B-1----:R-:W-:Y:S02]  /*1f00*/  FFMA R48, R8, R12.reuse, R48 ;  /* 0x0000000c08307223 */ /* 0x082fe40000000030 */
[-C--:B------:R-:W-:Y:S02]  /*1f10*/  FFMA R51, R9, R12.reuse, R45 ;  /* 0x0000000c09337223 */ /* 0x080fe4000000002d */
[CC--:B------:R-:W-:Y:S02]  /*1f20*/  FFMA R36, R10.reuse, R12.reuse, R46 ;  /* 0x0000000c0a247223 */ /* 0x0c0fe4000000002e */
[C---:B------:R-:W-:Y:S02]  /*1f30*/  FFMA R40, R11.reuse, R12, R47 ;  /* 0x0000000c0b287223 */ /* 0x040fe4000000002f */
[-C--:B--2---:R-:W-:Y:S02]  /*1f40*/  FFMA R12, R10, R16.reuse, R44 ;  /* 0x000000100a0c7223 */ /* 0x084fe4000000002c */
[----:B------:R-:W0:Y:S01]  /*1f50*/  LDS.U.128 R44, [R86.X16+0x2900] ;  /* 0x00290000562c7984 */ /* 0x000e22000000dc00 */
[----:B------:R-:W-:-:S02]  /*1f60*/  FFMA R92, R11, R16, R92 ;  /* 0x000000100b5c7223 */ /* 0x000fc4000000005c */
[-C--:B------:R-:W-:Y:S02]  /*1f70*/  FFMA R62, R8, R16.reuse, R62 ;  /* 0x00000010083e7223 */ /* 0x080fe4000000003e */
[----:B------:R-:W-:Y:S02]  /*1f80*/  FFMA R9, R9, R16, R54 ;  /* 0x0000001009097223 */ /* 0x000fe40000000036 */
[-C--:B0-----:R-:W-:Y:S02]  /*1f90*/  FFMA R40, R47, R13.reuse, R40 ;  /* 0x0000000d2f287223 */ /* 0x081fe40000000028 */
[-C--:B------:R-:W-:Y:S02]  /*1fa0*/  FFMA R36, R46, R13.reuse, R36 ;  /* 0x0000000d2e247223 */ /* 0x080fe40000000024 */
[-C--:B------:R-:W-:Y:S02]  /*1fb0*/  FFMA R16, R45, R13.reuse, R51 ;  /* 0x0000000d2d107223 */ /* 0x080fe40000000033 */
[----:B------:R-:W-:-:S02]  /*1fc0*/  FFMA R54, R44, R13, R48 ;  /* 0x0000000d2c367223 */ /* 0x000fc40000000030 */
[CC--:B------:R-:W-:Y:S02]  /*1fd0*/  FFMA R13, R47.reuse, R41.reuse, R50 ;  /* 0x000000292f0d7223 */ /* 0x0c0fe40000000032 */
[C---:B------:R-:W-:Y:S02]  /*1fe0*/  FFMA R89, R46.reuse, R41, R49 ;  /* 0x000000292e597223 */ /* 0x040fe40000000031 */
[----:B------:R-:W0:Y:S01]  /*1ff0*/  LDS.U.128 R48, [R86.X16+0x2a00] ;  /* 0x002a000056307984 */ /* 0x000e22000000dc00 */
[-C--:B------:R-:W-:Y:S02]  /*2000*/  FFMA R20, R47, R21.reuse, R20 ;  /* 0x000000152f147223 */ /* 0x080fe40000000014 */
[-C--:B------:R-:W-:Y:S02]  /*2010*/  FFMA R53, R46, R21.reuse, R53 ;  /* 0x000000152e357223 */ /* 0x080fe40000000035 */
[-C--:B------:R-:W-:Y:S02]  /*2020*/  FFMA R24, R45, R21.reuse, R24 ;  /* 0x000000152d187223 */ /* 0x080fe40000000018 */
[----:B------:R-:W-:-:S02]  /*2030*/  FFMA R59, R44, R21, R59 ;  /* 0x000000152c3b7223 */ /* 0x000fc4000000003b */
[-C--:B------:R-:W-:Y:S02]  /*2040*/  FFMA R66, R47, R25.reuse, R66 ;  /* 0x000000192f427223 */ /* 0x080fe40000000042 */
[-C--:B------:R-:W-:Y:S02]  /*2050*/  FFMA R21, R46, R25.reuse, R61 ;  /* 0x000000192e157223 */ /* 0x080fe4000000003d */
[CC--:B------:R-:W-:Y:S02]  /*2060*/  FFMA R56, R45.reuse, R25.reuse, R56 ;  /* 0x000000192d387223 */ /* 0x0c0fe40000000038 */
[----:B------:R-:W-:Y:S02]  /*2070*/  FFMA R25, R44, R25, R63 ;  /* 0x000000192c197223 */ /* 0x000fe4000000003f */
[----:B------:R-:W-:Y:S02]  /*2080*/  FFMA R63, R45, R17, R9 ;  /* 0x000000112d3f7223 */ /* 0x000fe40000000009 */
[----:B------:R-:W1:Y:S01]  /*2090*/  LDS.U.128 R8, [R86.X16+0x2b00] ;  /* 0x002b000056087984 */ /* 0x000e62000000dc00 */
[----:B------:R-:W-:-:S02]  /*20a0*/  FFMA R55, R47, R37, R55 ;  /* 0x000000252f377223 */ /* 0x000fc40000000037 */
[-C--:B------:R-:W-:Y:S02]  /*20b0*/  FFMA R57, R46, R37.reuse, R57 ;  /* 0x000000252e397223 */ /* 0x080fe40000000039 */
[CC--:B------:R-:W-:Y:S02]  /*20c0*/  FFMA R58, R45.reuse, R37.reuse, R58 ;  /* 0x000000252d3a7223 */ /* 0x0c0fe4000000003a */
[C---:B------:R-:W-:Y:S02]  /*20d0*/  FFMA R60, R44.reuse, R37, R60 ;  /* 0x000000252c3c7223 */ /* 0x040fe4000000003c */
[-C--:B------:R-:W-:Y:S02]  /*20e0*/  FFMA R28, R45, R41.reuse, R28 ;  /* 0x000000292d1c7223 */ /* 0x080fe4000000001c */
[----:B------:R-:W-:Y:S02]  /*20f0*/  FFMA R52, R44, R41, R52 ;  /* 0x000000292c347223 */ /* 0x000fe40000000034 */
[----:B------:R-:W-:-:S02]  /*2100*/  FFMA R37, R46, R29, R32 ;  /* 0x0000001d2e257223 */ /* 0x000fc40000000020 */
[----:B------:R-:W-:Y:S02]  /*2110*/  FFMA R12, R46, R17, R12 ;  /* 0x000000112e0c7223 */ /* 0x000fe4000000000c */
[-C--:B------:R-:W-:Y:S02]  /*2120*/  FFMA R72, R47, R29.reuse, R72 ;  /* 0x0000001d2f487223 */ /* 0x080fe40000000048 */
[C---:B------:R-:W-:Y:S02]  /*2130*/  FFMA R41, R45.reuse, R29, R73 ;  /* 0x0000001d2d297223 */ /* 0x040fe40000000049 */
[----:B------:R-:W-:Y:S02]  /*2140*/  FFMA R32, R45, R33, R65 ;  /* 0x000000212d207223 */ /* 0x000fe40000000041 */
[C---:B------:R-:W-:Y:S02]  /*2150*/  FFMA R29, R44.reuse, R29, R74 ;  /* 0x0000001d2c1d7223 */ /* 0x040fe4000000004a */
[----:B------:R-:W-:-:S02]  /*2160*/  FFMA R67, R44, R33, R67 ;  /* 0x000000212c437223 */ /* 0x000fc40000000043 */
[----:B------:R-:W-:Y:S02]  /*2170*/  FFMA R45, R46, R33, R64 ;  /* 0x000000212e2d7223 */ /* 0x000fe40000000040 */
[----:B------:R-:W-:Y:S02]  /*2180*/  FFMA R62, R44, R17, R62 ;  /* 0x000000112c3e7223 */ /* 0x000fe4000000003e */
[C---:B------:R-:W-:Y:S02]  /*2190*/  FFMA R75, R47.reuse, R33, R75 ;  /* 0x000000212f4b7223 */ /* 0x040fe4000000004b */
[----:B------:R-:W-:Y:S02]  /*21a0*/  FFMA R92, R47, R17, R92 ;  /* 0x000000112f5c7223 */ /* 0x000fe4000000005c */
[C---:B0-----:R-:W-:Y:S02]  /*21b0*/  FFMA R59, R22.reuse, R48, R59 ;  /* 0x00000030163b7223 */ /* 0x041fe4000000003b */
[----:B------:R-:W-:-:S02]  /*21c0*/  FFMA R24, R22, R49, R24 ;  /* 0x0000003116187223 */ /* 0x000fc40000000018 */
[CC--:B------:R-:W-:Y:S02]  /*21d0*/  FFMA R53, R22.reuse, R50.reuse, R53 ;  /* 0x0000003216357223 */ /* 0x0c0fe40000000035 */
[-C--:B------:R-:W-:Y:S02]  /*21e0*/  FFMA R20, R22, R51.reuse, R20 ;  /* 0x0000003316147223 */ /* 0x080fe40000000014 */
[----:B------:R-:W-:Y:S02]  /*21f0*/  FFMA R44, R18, R50, R12 ;  /* 0x00000032122c7223 */ /* 0x000fe4000000000c */
[----:B------:R-:W-:Y:S02]  /*2200*/  FFMA R22, R42, R51, R13 ;  /* 0x000000332a167223 */ /* 0x000fe4000000000d */
[-C--:B------:R-:W-:Y:S02]  /*2210*/  FFMA R12, R14, R48.reuse, R54 ;  /* 0x000000300e0c7223 */ /* 0x080fe40000000036 */
[----:B------:R-:W-:-:S02]  /*2220*/  FFMA R33, R34, R48, R67 ;  /* 0x0000003022217223 */ /* 0x000fc40000000043 */
[CC--:B------:R-:W-:Y:S02]  /*2230*/  FFMA R32, R34.reuse, R49.reuse, R32 ;  /* 0x0000003122207223 */ /* 0x0c0fe40000000020 */
[----:B------:R-:W-:Y:S02]  /*2240*/  FFMA R17, R34, R50, R45 ;  /* 0x0000003222117223 */ /* 0x000fe4000000002d */
[C---:B------:R-:W-:Y:S02]  /*2250*/  FFMA R29, R30.reuse, R48, R29 ;  /* 0x000000301e1d7223 */ /* 0x040fe4000000001d */
[C---:B------:R-:W-:Y:S02]  /*2260*/  FFMA R41, R30.reuse, R49, R41 ;  /* 0x000000311e297223 */ /* 0x040fe40000000029 */
[----:B------:R-:W-:Y:S02]  /*2270*/  FFMA R37, R30, R50, R37 ;  /* 0x000000321e257223 */ /* 0x000fe40000000025 */
[----:B------:R-:W-:-:S02]  /*2280*/  FFMA R25, R26, R48, R25 ;  /* 0x000000301a197223 */ /* 0x000fc40000000019 */
[-C--:B------:R-:W-:Y:S02]  /*2290*/  FFMA R34, R34, R51.reuse, R75 ;  /* 0x0000003322227223 */ /* 0x080fe4000000004b */
[----:B------:R-:W-:Y:S02]  /*22a0*/  FFMA R30, R30, R51, R72 ;  /* 0x000000331e1e7223 */ /* 0x000fe40000000048 */
[C---:B------:R-:W-:Y:S02]  /*22b0*/  FFMA R52, R42.reuse, R48, R52 ;  /* 0x000000302a347223 */ /* 0x040fe40000000034 */
[CC--:B------:R-:W-:Y:S02]  /*22c0*/  FFMA R28, R42.reuse, R49.reuse, R28 ;  /* 0x000000312a1c7223 */ /* 0x0c0fe4000000001c */
[----:B------:R-:W-:Y:S02]  /*22d0*/  FFMA R89, R42, R50, R89 ;  /* 0x000000322a597223 */ /* 0x000fe40000000059 */
[----:B------:R-:W-:-:S02]  /*22e0*/  FFMA R61, R26, R49, R56 ;  /* 0x000000311a3d7223 */ /* 0x000fc40000000038 */
[-C--:B------:R-:W-:Y:S02]  /*22f0*/  FFMA R36, R14, R50.reuse, R36 ;  /* 0x000000320e247223 */ /* 0x080fe40000000024 */
[-C--:B------:R-:W-:Y:S02]  /*2300*/  FFMA R42, R18, R51.reuse, R92 ;  /* 0x00000033122a7223 */ /* 0x080fe4000000005c */
[C---:B------:R-:W-:Y:S02]  /*2310*/  FFMA R40, R14.reuse, R51, R40 ;  /* 0x000000330e287223 */ /* 0x040fe40000000028 */
[----:B------:R-:W-:Y:S02]  /*2320*/  FFMA R16, R14, R49, R16 ;  /* 0x000000310e107223 */ /* 0x000fe40000000010 */
[C---:B------:R-:W-:Y:S02]  /*2330*/  FFMA R56, R26.reuse, R50, R21 ;  /* 0x000000321a387223 */ /* 0x040fe40000000015 */
[----:B------:R-:W-:-:S02]  /*2340*/  FFMA R66, R26, R51, R66 ;  /* 0x000000331a427223 */ /* 0x000fc40000000042 */
[C---:B------:R-:W-:Y:S02]  /*2350*/  FFMA R60, R38.reuse, R48, R60 ;  /* 0x00000030263c7223 */ /* 0x040fe4000000003c */
[C---:B------:R-:W-:Y:S02]  /*2360*/  FFMA R57, R38.reuse, R50, R57 ;  /* 0x0000003226397223 */ /* 0x040fe40000000039 */
[----:B------:R-:W-:Y:S02]  /*2370*/  FFMA R55, R38, R51, R55 ;  /* 0x0000003326377223 */ /* 0x000fe40000000037 */
[C---:B------:R-:W-:Y:S02]  /*2380*/  FFMA R62, R18.reuse, R48, R62 ;  /* 0x00000030123e7223 */ /* 0x040fe4000000003e */
[-C--:B------:R-:W-:Y:S02]  /*2390*/  FFMA R54, R18, R49.reuse, R63 ;  /* 0x0000003112367223 */ /* 0x080fe4000000003f */
[----:B------:R-:W-:-:S02]  /*23a0*/  FFMA R58, R38, R49, R58 ;  /* 0x00000031263a7223 */ /* 0x000fc4000000003a */
[C---:B-1----:R-:W-:Y:S02]  /*23b0*/  FFMA R46, R15.reuse, R11, R40 ;  /* 0x0000000b0f2e7223 */ /* 0x042fe40000000028 */
[C---:B------:R-:W-:Y:S02]  /*23c0*/  FFMA R47, R15.reuse, R10, R36 ;  /* 0x0000000a0f2f7223 */ /* 0x040fe40000000024 */
[C---:B------:R-:W-:Y:S02]  /*23d0*/  FFMA R45, R15.reuse, R9, R16 ;  /* 0x000000090f2d7223 */ /* 0x040fe40000000010 */
[----:B------:R-:W-:Y:S02]  /*23e0*/  FFMA R48, R15, R8, R12 ;  /* 0x000000080f307223 */ /* 0x000fe4000000000c */
[-C--:B------:R-:W-:Y:S01]  /*23f0*/  FFMA R18, R43, R11.reuse, R22 ;  /* 0x0000000b2b127223 */ /* 0x080fe20000000016 */
[----:B------:R-:W-:Y:S01]  /*2400*/  LDS.U.128 R12, [R86.X16+0x2c00] ;  /* 0x002c0000560c7984 */ /* 0x000fe2000000dc00 */
[----:B------:R-:W-:-:S02]  /*2410*/  FFMA R51, R23, R11, R20 ;  /* 0x0000000b17337223 */ /* 0x000fc40000000014 */
[C---:B------:R-:W-:Y:S02]  /*2420*/  FFMA R53, R23.reuse, R10, R53 ;  /* 0x0000000a17357223 */ /* 0x040fe40000000035 */
[C---:B------:R-:W-:Y:S02]  /*2430*/  FFMA R50, R23.reuse, R9, R24 ;  /* 0x0000000917327223 */ /* 0x040fe40000000018 */
[----:B------:R-:W-:Y:S02]  /*2440*/  FFMA R59, R23, R8, R59 ;  /* 0x00000008173b7223 */ /* 0x000fe4000000003b */
[-C--:B------:R-:W-:Y:S01]  /*2450*/  FFMA R49, R43, R10.reuse, R89 ;  /* 0x0000000a2b317223 */ /* 0x080fe20000000059 */
[----:B------:R-:W0:Y:S01]  /*2460*/  LDS.U.128 R20, [R7+0x30] ;  /* 0x0000300007147984 */ /* 0x000e220000001c00 */
[C---:B------:R-:W-:Y:S02]  /*2470*/  FFMA R66, R27.reuse, R11, R66 ;  /* 0x0000000b1b427223 */ /* 0x040fe40000000042 */
[----:B------:R-:W-:-:S02]  /*2480*/  FFMA R56, R27, R10, R56 ;  /* 0x0000000a1b387223 */ /* 0x000fc40000000038 */
[CC--:B------:R-:W-:Y:S02]  /*2490*/  FFMA R61, R27.reuse, R9.reuse, R61 ;  /* 0x000000091b3d7223 */ /* 0x0c0fe4000000003d */
[----:B------:R-:W-:Y:S02]  /*24a0*/  FFMA R63, R27, R8, R25 ;  /* 0x000000081b3f7223 */ /* 0x000fe40000000019 */
[----:B------:R-:W-:Y:S01]  /*24b0*/  FFMA R16, R43, R9, R28 ;  /* 0x000000092b107223 */ /* 0x000fe2000000001c */
[----:B------:R-:W1:Y:S01]  /*24c0*/  LDS.U.128 R24, [R7+0xb0] ;  /* 0x0000b00007187984 */ /* 0x000e620000001c00 */
[C---:B------:R-:W-:Y:S02]  /*24d0*/  FFMA R72, R31.reuse, R11, R30 ;  /* 0x0000000b1f487223 */ /* 0x040fe4000000001e */
[C---:B------:R-:W-:Y:S02]  /*24e0*/  FFMA R89, R31.reuse, R10, R37 ;  /* 0x0000000a1f597223 */ /* 0x040fe40000000025 */
[----:B------:R-:W-:-:S02]  /*24f0*/  FFMA R73, R31, R9, R41 ;  /* 0x000000091f497223 */ /* 0x000fc40000000029 */
[-C--:B------:R-:W-:Y:S02]  /*2500*/  FFMA R74, R31, R8.reuse, R29 ;  /* 0x000000081f4a7223 */ /* 0x080fe4000000001d */
[C---:B------:R-:W-:Y:S01]  /*2510*/  FFMA R65, R35.reuse, R9, R32 ;  /* 0x0000000923417223 */ /* 0x040fe20000000020 */
[----:B------:R-:W2:Y:S01]  /*2520*/  LDS.U.128 R28, [R7+0x130] ;  /* 0x00013000071c7984 */ /* 0x000ea20000001c00 */
[C---:B------:R-:W-:Y:S02]  /*2530*/  FFMA R67, R35.reuse, R8, R33 ;  /* 0x0000000823437223 */ /* 0x040fe40000000021 */
[CC--:B------:R-:W-:Y:S02]  /*2540*/  FFMA R75, R35.reuse, R11.reuse, R34 ;  /* 0x0000000b234b7223 */ /* 0x0c0fe40000000022 */
[----:B------:R-:W-:Y:S02]  /*2550*/  FFMA R17, R35, R10, R17 ;  /* 0x0000000a23117223 */ /* 0x000fe40000000011 */
[----:B------:R-:W-:Y:S01]  /*2560*/  FFMA R52, R43, R8, R52 ;  /* 0x000000082b347223 */ /* 0x000fe20000000034 */
[----:B------:R-:W3:Y:S01]  /*2570*/  LDS.U.128 R32, [R7+0x1030] ;  /* 0x0010300007207984 */ /* 0x000ee20000001c00 */
[----:B------:R-:W-:-:S07]  /*2580*/  FFMA R92, R19, R11, R42 ;  /* 0x0000000b135c7223 */ /* 0x000fce000000002a */
[----:B------:R-:W4:Y:S01]  /*2590*/  LDS.U.128 R40, [R7+0x10b0] ;  /* 0x0010b00007287984 */ /* 0x000f220000001c00 */
[C---:B------:R-:W-:Y:S02]  /*25a0*/  FFMA R55, R39.reuse, R11, R55 ;  /* 0x0000000b27377223 */ /* 0x040fe40000000037 */
[----:B------:R-:W-:Y:S02]  /*25b0*/  FFMA R57, R39, R10, R57 ;  /* 0x0000000a27397223 */ /* 0x000fe40000000039 */
[-C--:B0-----:R-:W-:Y:S02]  /*25c0*/  FFMA R67, R12, R20.reuse, R67 ;  /* 0x000000140c437223 */ /* 0x081fe40000000043 */
[-C--:B------:R-:W-:Y:S02]  /*25d0*/  FFMA R65, R13, R20.reuse, R65 ;  /* 0x000000140d417223 */ /* 0x080fe40000000041 */
[-C--:B------:R-:W-:Y:S02]  /*25e0*/  FFMA R64, R14, R20.reuse, R17 ;  /* 0x000000140e407223 */ /* 0x080fe40000000011 */
[----:B------:R-:W-:-:S02]  /*25f0*/  FFMA R75, R15, R20, R75 ;  /* 0x000000140f4b7223 */ /* 0x000fc4000000004b */
[C---:B------:R-:W-:Y:S02]  /*2600*/  FFMA R58, R39.reuse, R9, R58 ;  /* 0x00000009273a7223 */ /* 0x040fe4000000003a */
[----:B------:R-:W-:Y:S02]  /*2610*/  FFMA R60, R39, R8, R60 ;  /* 0x00000008273c7223 */ /* 0x000fe4000000003c */
[-C--:B-1----:R-:W-:Y:S01]  /*2620*/  FFMA R74, R12, R24.reuse, R74 ;  /* 0x000000180c4a7223 */ /* 0x082fe2000000004a */
[----:B------:R-:W0:Y:S01]  /*2630*/  LDS.U.128 R36, [R7+0x1b0] ;  /* 0x0001b00007247984 */ /* 0x000e220000001c00 */
[-C--:B------:R-:W-:Y:S02]  /*2640*/  FFMA R73, R13, R24.reuse, R73 ;  /* 0x000000180d497223 */ /* 0x080fe40000000049 */
[-C--:B------:R-:W-:Y:S02]  /*2650*/  FFMA R20, R14, R24.reuse, R89 ;  /* 0x000000180e147223 */ /* 0x080fe40000000059 */
[----:B------:R-:W-:-:S02]  /*2660*/  FFMA R72, R15, R24, R72 ;  /* 0x000000180f487223 */ /* 0x000fc40000000048 */
[C---:B------:R-:W-:Y:S02]  /*2670*/  FFMA R54, R19.reuse, R9, R54 ;  /* 0x0000000913367223 */ /* 0x040fe40000000036 */
[C---:B------:R-:W-:Y:S02]  /*2680*/  FFMA R62, R19.reuse, R8, R62 ;  /* 0x00000008133e7223 */ /* 0x040fe4000000003e */
[----:B------:R-:W-:Y:S02]  /*2690*/  FFMA R44, R19, R10, R44 ;  /* 0x0000000a132c7223 */ /* 0x000fe4000000002c */
[-C--:B--2---:R-:W-:Y:S01]  /*26a0*/  FFMA R63, R12, R28.reuse, R63 ;  /* 0x0000001c0c3f7223 */ /* 0x084fe2000000003f */
[----:B------:R-:W1:Y:S01]  /*26b0*/  LDS.U.128 R8, [R7+0x1130] ;  /* 0x0011300007087984 */ /* 0x000e620000001c00 */
[-C--:B------:R-:W-:Y:S02]  /*26c0*/  FFMA R61, R13, R28.reuse, R61 ;  /* 0x0000001c0d3d7223 */ /* 0x080fe4000000003d */
[----:B------:R-:W-:-:S02]  /*26d0*/  FFMA R56, R14, R28, R56 ;  /* 0x0000001c0e387223 */ /* 0x000fc40000000038 */
[----:B------:R-:W-:Y:S02]  /*26e0*/  FFMA R66, R15, R28, R66 ;  /* 0x0000001c0f427223 */ /* 0x000fe40000000042 */
[C---:B---3--:R-:W-:Y:S02]  /*26f0*/  FFMA R24, R13.reuse, R32, R50 ;  /* 0x000000200d187223 */ /* 0x048fe40000000032 */
[-C--:B----4-:R-:W-:Y:S02]  /*2700*/  FFMA R28, R13, R40.reuse, R16 ;  /* 0x000000280d1c7223 */ /* 0x090fe40000000010 */
[----:B------:R-:W-:Y:S02]  /*2710*/  FFMA R50, R15, R40, R18 ;  /* 0x000000280f327223 */ /* 0x000fe40000000012 */
[----:B------:R-:W2:Y:S01]  /*2720*/  LDS.U.128 R16, [R7+0x11b0] ;  /* 0x0011b00007107984 */ /* 0x000ea20000001c00 */
[-C--:B------:R-:W-:Y:S02]  /*2730*/  FFMA R59, R12, R32.reuse, R59 ;  /* 0x000000200c3b7223 */ /* 0x080fe4000000003b */
[----:B------:R-:W-:-:S02]  /*2740*/  FFMA R53, R14, R32, R53 ;  /* 0x000000200e357223 */ /* 0x000fc40000000035 */
[----:B------:R-:W-:Y:S02]  /*2750*/  FFMA R32, R15, R32, R51 ;  /* 0x000000200f207223 */ /* 0x000fe40000000033 */
[-C--:B------:R-:W-:Y:S02]  /*2760*/  FFMA R52, R12, R40.reuse, R52 ;  /* 0x000000280c347223 */ /* 0x080fe40000000034 */
[----:B------:R-:W-:Y:S02]  /*2770*/  FFMA R49, R14, R40, R49 ;  /* 0x000000280e317223 */ /* 0x000fe40000000031 */
[-C--:B0-----:R-:W-:Y:S02]  /*2780*/  FFMA R60, R12, R36.reuse, R60 ;  /* 0x000000240c3c7223 */ /* 0x081fe4000000003c */
[-C--:B------:R-:W-:Y:S02]  /*2790*/  FFMA R58, R13, R36.reuse, R58 ;  /* 0x000000240d3a7223 */ /* 0x080fe4000000003a */
[----:B------:R-:W-:-:S02]  /*27a0*/  FFMA R57, R14, R36, R57 ;  /* 0x000000240e397223 */ /* 0x000fc40000000039 */
[----:B------:R-:W-:Y:S02]  /*27b0*/  FFMA R55, R15, R36, R55 ;  /* 0x000000240f377223 */ /* 0x000fe40000000037 */
[-C--:B-1----:R-:W-:Y:S02]  /*27c0*/  FFMA R48, R12, R8.reuse, R48 ;  /* 0x000000080c307223 */ /* 0x082fe40000000030 */
[-C--:B------:R-:W-:Y:S02]  /*27d0*/  FFMA R40, R13, R8.reuse, R45 ;  /* 0x000000080d287223 */ /* 0x080fe4000000002d */
[CC--:B------:R-:W-:Y:S02]  /*27e0*/  FFMA R36, R14.reuse, R8.reuse, R47 ;  /* 0x000000080e247223 */ /* 0x0c0fe4000000002f */
[----:B------:R-:W-:Y:S02]  /*27f0*/  FFMA R51, R15, R8, R46 ;  /* 0x000000080f337223 */ /* 0x000fe4000000002e */
[----:B--2---:R-:W-:-:S02]  /*2800*/  FFMA R8, R14, R16, R44 ;  /* 0x000000100e087223 */ /* 0x004fc4000000002c */
[----:B------:R-:W0:Y:S01]  /*2810*/  LDS.U.128 R44, [R86.X16+0x2d00] ;  /* 0x002d0000562c7984 */ /* 0x000e22000000dc00 */
[-C--:B------:R-:W-:Y:S02]  /*2820*/  FFMA R92, R15, R16.reuse, R92 ;  /* 0x000000100f5c7223 */ /* 0x080fe4000000005c */
[-C--:B------:R-:W-:Y:S02]  /*2830*/  FFMA R62, R12, R16.reuse, R62 ;  /* 0x000000100c3e7223 */ /* 0x080fe4000000003e */
[----:B------:R-:W-:Y:S02]  /*2840*/  FFMA R13, R13, R16, R54 ;  /* 0x000000100d0d7223 */ /* 0x000fe40000000036 */
[-C--:B0-----:R-:W-:Y:S02]  /*2850*/  FFMA R16, R47, R9.reuse, R51 ;  /* 0x000000092f107223 */ /* 0x081fe40000000033 */
[-C--:B------:R-:W-:Y:S02]  /*2860*/  FFMA R36, R46, R9.reuse, R36 ;  /* 0x000000092e247223 */ /* 0x080fe40000000024 */
[----:B------:R-:W-:-:S02]  /*2870*/  FFMA R40, R45, R9, R40 ;  /* 0x000000092d287223 */ /* 0x000fc40000000028 */
[----:B------:R-:W-:Y:S02]  /*2880*/  FFMA R54, R44, R9, R48 ;  /* 0x000000092c367223 */ /* 0x000fe40000000030 */
[CC--:B------:R-:W-:Y:S02]  /*2890*/  FFMA R9, R47.reuse, R41.reuse, R50 ;  /* 0x000000292f097223 */ /* 0x0c0fe40000000032 */
[C---:B------:R-:W-:Y:S02]  /*28a0*/  FFMA R89, R46.reuse, R41, R49 ;  /* 0x000000292e597223 */ /* 0x040fe40000000031 */
[----:B------:R-:W0:Y:S01]  /*28b0*/  LDS.U.128 R48, [R86.X16+0x2e00] ;  /* 0x002e000056307984 */ /* 0x000e22000000dc00 */
[-C--:B------:R-:W-:Y:S02]  /*28c0*/  FFMA R32, R47, R33.reuse, R32 ;  /* 0x000000212f207223 */ /* 0x080fe40000000020 */
[-C--:B------:R-:W-:Y:S02]  /*28d0*/  FFMA R53, R46, R33.reuse, R53 ;  /* 0x000000212e357223 */ /* 0x080fe40000000035 */
[----:B------:R-:W-:-:S02]  /*28e0*/  FFMA R24, R45, R33, R24 ;  /* 0x000000212d187223 */ /* 0x000fc40000000018 */
[C---:B------:R-:W-:Y:S02]  /*28f0*/  FFMA R59, R44.reuse, R33, R59 ;  /* 0x000000212c3b7223 */ /* 0x040fe4000000003b */
[C---:B------:R-:W-:Y:S02]  /*2900*/  FFMA R33, R45.reuse, R17, R13 ;  /* 0x000000112d217223 */ /* 0x040fe4000000000d */
[----:B------:R-:W1:Y:S01]  /*2910*/  LDS.U.128 R12, [R86.X16+0x2f00] ;  /* 0x002f0000560c7984 */ /* 0x000e62000000dc00 */
[-C--:B------:R-:W-:Y:S02]  /*2920*/  FFMA R28, R45, R41.reuse, R28 ;  /* 0x000000292d1c7223 */ /* 0x080fe4000000001c */
[----:B------:R-:W-:Y:S02]  /*2930*/  FFMA R52, R44, R41, R52 ;  /* 0x000000292c347223 */ /* 0x000fe40000000034 */
[-C--:B------:R-:W-:Y:S02]  /*2940*/  FFMA R55, R47, R37.reuse, R55 ;  /* 0x000000252f377223 */ /* 0x080fe40000000037 */
[----:B------:R-:W-:-:S02]  /*2950*/  FFMA R57, R46, R37, R57 ;  /* 0x000000252e397223 */ /* 0x000fc40000000039 */
[-C--:B------:R-:W-:Y:S02]  /*2960*/  FFMA R58, R45, R37.reuse, R58 ;  /* 0x000000252d3a7223 */ /* 0x080fe4000000003a */
[----:B------:R-:W-:Y:S02]  /*2970*/  FFMA R60, R44, R37, R60 ;  /* 0x000000252c3c7223 */ /* 0x000fe4000000003c */
[-C--:B------:R-:W-:Y:S02]  /*2980*/  FFMA R72, R47, R25.reuse, R72 ;  /* 0x000000192f487223 */ /* 0x080fe40000000048 */
[-C--:B------:R-:W-:Y:S02]  /*2990*/  FFMA R37, R46, R25.reuse, R20 ;  /* 0x000000192e257223 */ /* 0x080fe40000000014 */
[----:B------:R-:W-:Y:S02]  /*29a0*/  FFMA R41, R45, R25, R73 ;  /* 0x000000192d297223 */ /* 0x000fe40000000049 */
[----:B------:R-:W-:-:S02]  /*29b0*/  FFMA R66, R47, R29, R66 ;  /* 0x0000001d2f427223 */ /* 0x000fc40000000042 */
[-C--:B------:R-:W-:Y:S02]  /*29c0*/  FFMA R56, R46, R29.reuse, R56 ;  /* 0x0000001d2e387223 */ /* 0x080fe40000000038 */
[C---:B------:R-:W-:Y:S02]  /*29d0*/  FFMA R61, R45.reuse, R29, R61 ;  /* 0x0000001d2d3d7223 */ /* 0x040fe4000000003d */
[----:B------:R-:W-:Y:S02]  /*29e0*/  FFMA R25, R44, R25, R74 ;  /* 0x000000192c197223 */ /* 0x000fe4000000004a */
[----:B------:R-:W-:Y:S02]  /*29f0*/  FFMA R20, R45, R21, R65 ;  /* 0x000000152d147223 */ /* 0x000fe40000000041 */
[----:B------:R-:W-:Y:S02]  /*2a00*/  FFMA R8, R46, R17, R8 ;  /* 0x000000112e087223 */ /* 0x000fe40000000008 */
[----:B------:R-:W-:-:S02]  /*2a10*/  FFMA R29, R44, R29, R63 ;  /* 0x0000001d2c1d7223 */ /* 0x000fc4000000003f */
[-C--:B------:R-:W-:Y:S02]  /*2a20*/  FFMA R67, R44, R21.reuse, R67 ;  /* 0x000000152c437223 */ /* 0x080fe40000000043 */
[-C--:B------:R-:W-:Y:S02]  /*2a30*/  FFMA R45, R46, R21.reuse, R64 ;  /* 0x000000152e2d7223 */ /* 0x080fe40000000040 */
[C---:B------:R-:W-:Y:S02]  /*2a40*/  FFMA R75, R47.reuse, R21, R75 ;  /* 0x000000152f4b7223 */ /* 0x040fe4000000004b */
[-C--:B------:R-:W-:Y:S02]  /*2a50*/  FFMA R62, R44, R17.reuse, R62 ;  /* 0x000000112c3e7223 */ /* 0x080fe4000000003e */
[----:B------:R-:W-:Y:S02]  /*2a60*/  FFMA R92, R47, R17, R92 ;  /* 0x000000112f5c7223 */ /* 0x000fe4000000005c */
[----:B0-----:R-:W-:-:S02]  /*2a70*/  FFMA R25, R26, R48, R25 ;  /* 0x000000301a197223 */ /* 0x001fc40000000019 */
[CC--:B------:R-:W-:Y:S02]  /*2a80*/  FFMA R41, R26.reuse, R49.reuse, R41 ;  /* 0x000000311a297223 */ /* 0x0c0fe40000000029 */
[-C--:B------:R-:W-:Y:S02]  /*2a90*/  FFMA R37, R26, R50.reuse, R37 ;  /* 0x000000321a257223 */ /* 0x080fe40000000025 */
[----:B------:R-:W-:Y:S02]  /*2aa0*/  FFMA R44, R18, R50, R8 ;  /* 0x00000032122c7223 */ /* 0x000fe40000000008 */
[C---:B------:R-:W-:Y:S02]  /*2ab0*/  FFMA R21, R22.reuse, R48, R67 ;  /* 0x0000003016157223 */ /* 0x040fe40000000043 */
[C---:B------:R-:W-:Y:S02]  /*2ac0*/  FFMA R20, R22.reuse, R49, R20 ;  /* 0x0000003116147223 */ /* 0x040fe40000000014 */
[----:B------:R-:W-:-:S02]  /*2ad0*/  FFMA R17, R22, R50, R45 ;  /* 0x0000003216117223 */ /* 0x000fc4000000002d */
[----:B------:R-:W-:Y:S02]  /*2ae0*/  FFMA R26, R26, R51, R72 ;  /* 0x000000331a1a7223 */ /* 0x000fe40000000048 */
[C---:B------:R-:W-:Y:S02]  /*2af0*/  FFMA R29, R30.reuse, R48, R29 ;  /* 0x000000301e1d7223 */ /* 0x040fe4000000001d */
[C---:B------:R-:W-:Y:S02]  /*2b00*/  FFMA R61, R30.reuse, R49, R61 ;  /* 0x000000311e3d7223 */ /* 0x040fe4000000003d */
[C---:B------:R-:W-:Y:S02]  /*2b10*/  FFMA R56, R30.reuse, R50, R56 ;  /* 0x000000321e387223 */ /* 0x040fe40000000038 */
[----:B------:R-:W-:Y:S02]  /*2b20*/  FFMA R66, R30, R51, R66 ;  /* 0x000000331e427223 */ /* 0x000fe40000000042 */
[----:B------:R-:W-:-:S02]  /*2b30*/  FFMA R24, R34, R49, R24 ;  /* 0x0000003122187223 */ /* 0x000fc40000000018 */
[-C--:B------:R-:W-:Y:S02]  /*2b40*/  FFMA R32, R34, R51.reuse, R32 ;  /* 0x0000003322207223 */ /* 0x080fe40000000020 */
[-C--:B------:R-:W-:Y:S02]  /*2b50*/  FFMA R8, R10, R48.reuse, R54 ;  /* 0x000000300a087223 */ /* 0x080fe40000000036 */
[----:B------:R-:W-:Y:S02]  /*2b60*/  FFMA R22, R22, R51, R75 ;  /* 0x0000003316167223 */ /* 0x000fe4000000004b */
[C---:B------:R-:W-:Y:S02]  /*2b70*/  FFMA R52, R42.reuse, R48, R52 ;  /* 0x000000302a347223 */ /* 0x040fe40000000034 */
[C---:B------:R-:W-:Y:S02]  /*2b80*/  FFMA R28, R42.reuse, R49, R28 ;  /* 0x000000312a1c7223 */ /* 0x040fe4000000001c */
[----:B------:R-:W-:-:S02]  /*2b90*/  FFMA R89, R42, R50, R89 ;  /* 0x000000322a597223 */ /* 0x000fc40000000059 */
[-C--:B------:R-:W-:Y:S02]  /*2ba0*/  FFMA R30, R42, R51.reuse, R9 ;  /* 0x000000332a1e7223 */ /* 0x080fe40000000009 */
[----:B------:R-:W-:Y:S02]  /*2bb0*/  FFMA R42, R18, R51, R92 ;  /* 0x00000033122a7223 */ /* 0x000fe4000000005c */
[----:B------:R-:W-:Y:S02]  /*2bc0*/  FFMA R40, R10, R49, R40 ;  /* 0x000000310a287223 */ /* 0x000fe40000000028 */
[C---:B------:R-:W-:Y:S02]  /*2bd0*/  FFMA R59, R34.reuse, R48, R59 ;  /* 0x00000030223b7223 */ /* 0x040fe4000000003b */
[-C--:B------:R-:W-:Y:S02]  /*2be0*/  FFMA R53, R34, R50.reuse, R53 ;  /* 0x0000003222357223 */ /* 0x080fe40000000035 */
[----:B------:R-:W-:-:S02]  /*2bf0*/  FFMA R36, R10, R50, R36 ;  /* 0x000000320a247223 */ /* 0x000fc40000000024 */
[----:B------:R-:W-:Y:S02]  /*2c00*/  FFMA R16, R10, R51, R16 ;  /* 0x000000330a107223 */ /* 0x000fe40000000010 */
[-C--:B------:R-:W-:Y:S02]  /*2c10*/  FFMA R58, R38, R49.reuse, R58 ;  /* 0x00000031263a7223 */ /* 0x080fe4000000003a */
[----:B------:R-:W-:Y:S02]  /*2c20*/  FFMA R54, R18, R49, R33 ;  /* 0x0000003112367223 */ /* 0x000fe40000000021 */
[C---:B------:R-:W-:Y:S02]  /*2c30*/  FFMA R60, R38.reuse, R48, R60 ;  /* 0x00000030263c7223 */ /* 0x040fe4000000003c */
[C---:B------:R-:W-:Y:S02]  /*2c40*/  FFMA R57, R38.reuse, R50, R57 ;  /* 0x0000003226397223 */ /* 0x040fe40000000039 */
[----:B------:R-:W-:-:S02]  /*2c50*/  FFMA R55, R38, R51, R55 ;  /* 0x0000003326377223 */ /* 0x000fc40000000037 */
[----:B------:R-:W-:Y:S02]  /*2c60*/  FFMA R62, R18, R48, R62 ;  /* 0x00000030123e7223 */ /* 0x000fe4000000003e */
[-C--:B-1----:R-:W-:Y:S02]  /*2c70*/  FFMA R49, R43, R14.reuse, R89 ;  /* 0x0000000e2b317223 */ /* 0x082fe40000000059 */
[C---:B------:R-:W-:Y:S02]  /*2c80*/  FFMA R47, R11.reuse, R15, R16 ;  /* 0x0000000f0b2f7223 */ /* 0x040fe40000000010 */
[C---:B------:R-:W-:Y:S02]  /*2c90*/  FFMA R45, R11.reuse, R14, R36 ;  /* 0x0000000e0b2d7223 */ /* 0x040fe40000000024 */
[C---:B------:R-:W-:Y:S02]  /*2ca0*/  FFMA R46, R11.reuse, R13, R40 ;  /* 0x0000000d0b2e7223 */ /* 0x040fe40000000028 */
[----:B------:R-:W-:-:S02]  /*2cb0*/  FFMA R48, R11, R12, R8 ;  /* 0x0000000c0b307223 */ /* 0x000fc40000000008 */
        /* <DEDUP_REMOVED lines=8> */
[C---:B------:R-:W-:Y:S02]  /*2d40*/  FFMA R73, R27.reuse, R13, R41 ;  /* 0x0000000d1b497223 */ /* 0x040fe40000000029 */
[----:B------:R-:W-:Y:S02]  /*2d50*/  FFMA R74, R27, R12, R25 ;  /* 0x0000000c1b4a7223 */ /* 0x000fe40000000019 */
[C---:B------:R-:W-:Y:S01]  /*2d60*/  FFMA R18, R43.reuse, R15, R30 ;  /* 0x0000000f2b127223 */ /* 0x040fe2000000001e */
        /* <DEDUP_REMOVED lines=11> */
[----:B------:R-:W-:Y:S01]  /*2e20*/  FFMA R52, R43, R12, R52 ;  /* 0x0000000c2b347223 */ /* 0x000fe20000000034 */
[----:B------:R-:W3:Y:S01]  /*2e30*/  LDS.U.128 R20, [R7+0x1040] ;  /* 0x0010400007147984 */ /* 0x000ee20000001c00 */
[----:B------:R-:W-:-:S07]  /*2e40*/  FFMA R92, R19, R15, R42 ;  /* 0x0000000f135c7223 */ /* 0x000fce000000002a */
[----:B------:R-:W4:Y:S01]  /*2e50*/  LDS.U.128 R40, [R7+0x10c0] ;  /* 0x0010c00007287984 */ /* 0x000f220000001c00 */
[C---:B------:R-:W-:Y:S02]  /*2e60*/  FFMA R55, R39.reuse, R15, R55 ;  /* 0x0000000f27377223 */ /* 0x040fe40000000037 */
[C---:B------:R-:W-:Y:S02]  /*2e70*/  FFMA R57, R39.reuse, R14, R57 ;  /* 0x0000000e27397223 */ /* 0x040fe40000000039 */
[C---:B------:R-:W-:Y:S02]  /*2e80*/  FFMA R58, R39.reuse, R13, R58 ;  /* 0x0000000d273a7223 */ /* 0x040fe4000000003a */
[----:B------:R-:W-:Y:S02]  /*2e90*/  FFMA R60, R39, R12, R60 ;  /* 0x0000000c273c7223 */ /* 0x000fe4000000003c */
[C---:B0-----:R-:W-:Y:S01]  /*2ea0*/  FFMA R67, R32.reuse, R8, R67 ;  /* 0x0000000820437223 */ /* 0x041fe20000000043 */
[----:B------:R-:W0:Y:S01]  /*2eb0*/  LDS.U.128 R36, [R7+0x1c0] ;  /* 0x0001c00007247984 */ /* 0x000e220000001c00 */
[----:B------:R-:W-:-:S02]  /*2ec0*/  FFMA R65, R32, R9, R65 ;  /* 0x0000000920417223 */ /* 0x000fc40000000041 */
[C---:B------:R-:W-:Y:S02]  /*2ed0*/  FFMA R64, R32.reuse, R10, R17 ;  /* 0x0000000a20407223 */ /* 0x040fe40000000011 */
[----:B------:R-:W-:Y:S02]  /*2ee0*/  FFMA R75, R32, R11, R75 ;  /* 0x0000000b204b7223 */ /* 0x000fe4000000004b */
[C---:B-1----:R-:W-:Y:S02]  /*2ef0*/  FFMA R63, R24.reuse, R8, R63 ;  /* 0x00000008183f7223 */ /* 0x042fe4000000003f */
[C---:B------:R-:W-:Y:S02]  /*2f00*/  FFMA R61, R24.reuse, R9, R61 ;  /* 0x00000009183d7223 */ /* 0x040fe4000000003d */
[C---:B------:R-:W-:Y:S02]  /*2f10*/  FFMA R56, R24.reuse, R10, R56 ;  /* 0x0000000a18387223 */ /* 0x040fe40000000038 */
[----:B------:R-:W-:-:S02]  /*2f20*/  FFMA R66, R24, R11, R66 ;  /* 0x0000000b18427223 */ /* 0x000fc40000000042 */
[C---:B------:R-:W-:Y:S02]  /*2f30*/  FFMA R54, R19.reuse, R13, R54 ;  /* 0x0000000d13367223 */ /* 0x040fe40000000036 */
[C---:B------:R-:W-:Y:S02]  /*2f40*/  FFMA R62, R19.reuse, R12, R62 ;  /* 0x0000000c133e7223 */ /* 0x040fe4000000003e */
[----:B------:R-:W-:Y:S02]  /*2f50*/  FFMA R44, R19, R14, R44 ;  /* 0x0000000e132c7223 */ /* 0x000fe4000000002c */
[C---:B--2---:R-:W-:Y:S01]  /*2f60*/  FFMA R74, R28.reuse, R8, R74 ;  /* 0x000000081c4a7223 */ /* 0x044fe2000000004a */
[----:B------:R-:W1:Y:S01]  /*2f70*/  LDS.U.128 R12, [R7+0x1140] ;  /* 0x00114000070c7984 */ /* 0x000e620000001c00 */
[C---:B------:R-:W-:Y:S02]  /*2f80*/  FFMA R73, R28.reuse, R9, R73 ;  /* 0x000000091c497223 */ /* 0x040fe40000000049 */
[----:B------:R-:W-:-:S02]  /*2f90*/  FFMA R32, R28, R10, R89 ;  /* 0x0000000a1c207223 */ /* 0x000fc40000000059 */
[----:B------:R-:W-:Y:S02]  /*2fa0*/  FFMA R72, R28, R11, R72 ;  /* 0x0000000b1c487223 */ /* 0x000fe40000000048 */
[-C--:B---3--:R-:W-:Y:S02]  /*2fb0*/  FFMA R24, R20, R9.reuse, R50 ;  /* 0x0000000914187223 */ /* 0x088fe40000000032 */
[C---:B----4-:R-:W-:Y:S02]  /*2fc0*/  FFMA R28, R40.reuse, R9, R16 ;  /* 0x00000009281c7223 */ /* 0x050fe40000000010 */
[----:B------:R-:W-:Y:S02]  /*2fd0*/  FFMA R50, R40, R11, R18 ;  /* 0x0000000b28327223 */ /* 0x000fe40000000012 */
[----:B------:R-:W2:Y:S01]  /*2fe0*/  LDS.U.128 R16, [R7+0x11c0] ;  /* 0x0011c00007107984 */ /* 0x000ea20000001c00 */
[C---:B------:R-:W-:Y:S02]  /*2ff0*/  FFMA R59, R20.reuse, R8, R59 ;  /* 0x00000008143b7223 */ /* 0x040fe4000000003b */
[----:B------:R-:W-:-:S02]  /*3000*/  FFMA R53, R20, R10, R53 ;  /* 0x0000000a14357223 */ /* 0x000fc40000000035 */
[C---:B0-----:R-:W-:Y:S02]  /*3010*/  FFMA R60, R36.reuse, R8, R60 ;  /* 0x00000008243c7223 */ /* 0x041fe4000000003c */
[C---:B------:R-:W-:Y:S02]  /*3020*/  FFMA R58, R36.reuse, R9, R58 ;  /* 0x00000009243a7223 */ /* 0x040fe4000000003a */
[C---:B------:R-:W-:Y:S02]  /*3030*/  FFMA R57, R36.reuse, R10, R57 ;  /* 0x0000000a24397223 */ /* 0x040fe40000000039 */
[-C--:B------:R-:W-:Y:S02]  /*3040*/  FFMA R55, R36, R11.reuse, R55 ;  /* 0x0000000b24377223 */ /* 0x080fe40000000037 */
[----:B------:R-:W-:Y:S02]  /*3050*/  FFMA R20, R20, R11, R51 ;  /* 0x0000000b14147223 */ /* 0x000fe40000000033 */
[----:B------:R-:W-:-:S02]  /*3060*/  FFMA R52, R40, R8, R52 ;  /* 0x0000000828347223 */ /* 0x000fc40000000034 */
[----:B------:R-:W-:Y:S02]  /*3070*/  FFMA R49, R40, R10, R49 ;  /* 0x0000000a28317223 */ /* 0x000fe40000000031 */
[C---:B-1----:R-:W-:Y:S02]  /*3080*/  FFMA R48, R12.reuse, R8, R48 ;  /* 0x000000080c307223 */ /* 0x042fe40000000030 */
[C---:B------:R-:W-:Y:S02]  /*3090*/  FFMA R36, R12.reuse, R9, R46 ;  /* 0x000000090c247223 */ /* 0x040fe4000000002e */
[CC--:B------:R-:W-:Y:S02]  /*30a0*/  FFMA R51, R12.reuse, R10.reuse, R45 ;  /* 0x0000000a0c337223 */ /* 0x0c0fe4000000002d */
[----:B------:R-:W-:Y:S02]  /*30b0*/  FFMA R40, R12, R11, R47 ;  /* 0x0000000b0c287223 */ /* 0x000fe4000000002f */
[----:B--2---:R-:W-:-:S02]  /*30c0*/  FFMA R12, R16, R10, R44 ;  /* 0x0000000a100c7223 */ /* 0x004fc4000000002c */
[----:B------:R-:W0:Y:S01]  /*30d0*/  LDS.U.128 R44, [R86.X16+0x3100] ;  /* 0x00310000562c7984 */ /* 0x000e22000000dc00 */
[C---:B------:R-:W-:Y:S02]  /*30e0*/  FFMA R92, R16.reuse, R11, R92 ;  /* 0x0000000b105c7223 */ /* 0x040fe4000000005c */
[C---:B------:R-:W-:Y:S02]  /*30f0*/  FFMA R62, R16.reuse, R8, R62 ;  /* 0x00000008103e7223 */ /* 0x040fe4000000003e */
[----:B------:R-:W-:Y:S02]  /*3100*/  FFMA R9, R16, R9, R54 ;  /* 0x0000000910097223 */ /* 0x000fe40000000036 */
[C---:B0-----:R-:W-:Y:S02]  /*3110*/  FFMA R40, R13.reuse, R47, R40 ;  /* 0x0000002f0d287223 */ /* 0x041fe40000000028 */
[C---:B------:R-:W-:Y:S02]  /*3120*/  FFMA R16, R13.reuse, R46, R51 ;  /* 0x0000002e0d107223 */ /* 0x040fe40000000033 */
[----:B------:R-:W-:-:S02]  /*3130*/  FFMA R36, R13, R45, R36 ;  /* 0x0000002d0d247223 */ /* 0x000fc40000000024 */
[----:B------:R-:W-:Y:S02]  /*3140*/  FFMA R54, R13, R44, R48 ;  /* 0x0000002c0d367223 */ /* 0x000fe40000000030 */
[CC--:B------:R-:W-:Y:S02]  /*3150*/  FFMA R13, R41.reuse, R47.reuse, R50 ;  /* 0x0000002f290d7223 */ /* 0x0c0fe40000000032 */
[-C--:B------:R-:W-:Y:S02]  /*3160*/  FFMA R89, R41, R46.reuse, R49 ;  /* 0x0000002e29597223 */ /* 0x080fe40000000031 */
[----:B------:R-:W0:Y:S01]  /*3170*/  LDS.U.128 R48, [R86.X16+0x3200] ;  /* 0x0032000056307984 */ /* 0x000e22000000dc00 */
[C---:B------:R-:W-:Y:S02]  /*3180*/  FFMA R20, R21.reuse, R47, R20 ;  /* 0x0000002f15147223 */ /* 0x040fe40000000014 */
[C---:B------:R-:W-:Y:S02]  /*3190*/  FFMA R53, R21.reuse, R46, R53 ;  /* 0x0000002e15357223 */ /* 0x040fe40000000035 */
[----:B------:R-:W-:-:S02]  /*31a0*/  FFMA R24, R21, R45, R24 ;  /* 0x0000002d15187223 */ /* 0x000fc40000000018 */
[-C--:B------:R-:W-:Y:S02]  /*31b0*/  FFMA R59, R21, R44.reuse, R59 ;  /* 0x0000002c153b7223 */ /* 0x080fe4000000003b */
[-C--:B------:R-:W-:Y:S02]  /*31c0*/  FFMA R21, R17, R45.reuse, R9 ;  /* 0x0000002d11157223 */ /* 0x080fe40000000009 */
[----:B------:R-:W1:Y:S01]  /*31d0*/  LDS.U.128 R8, [R86.X16+0x3300] ;  /* 0x0033000056087984 */ /* 0x000e62000000dc00 */
[C---:B------:R-:W-:Y:S02]  /*31e0*/  FFMA R28, R41.reuse, R45, R28 ;  /* 0x0000002d291c7223 */ /* 0x040fe4000000001c */
[----:B------:R-:W-:Y:S02]  /*31f0*/  FFMA R52, R41, R44, R52 ;  /* 0x0000002c29347223 */ /* 0x000fe40000000034 */
[C---:B------:R-:W-:Y:S02]  /*3200*/  FFMA R55, R37.reuse, R47, R55 ;  /* 0x0000002f25377223 */ /* 0x040fe40000000037 */
[----:B------:R-:W-:-:S02]  /*3210*/  FFMA R57, R37, R46, R57 ;  /* 0x0000002e25397223 */ /* 0x000fc40000000039 */
[C---:B------:R-:W-:Y:S02]  /*3220*/  FFMA R58, R37.reuse, R45, R58 ;  /* 0x0000002d253a7223 */ /* 0x040fe4000000003a */
[----:B------:R-:W-:Y:S02]  /*3230*/  FFMA R60, R37, R44, R60 ;  /* 0x0000002c253c7223 */ /* 0x000fe4000000003c */
[C---:B------:R-:W-:Y:S02]  /*3240*/  FFMA R72, R29.reuse, R47, R72 ;  /* 0x0000002f1d487223 */ /* 0x040fe40000000048 */
[C---:B------:R-:W-:Y:S02]  /*3250*/  FFMA R37, R29.reuse, R46, R32 ;  /* 0x0000002e1d257223 */ /* 0x040fe40000000020 */
[C---:B------:R-:W-:Y:S02]  /*3260*/  FFMA R41, R29.reuse, R45, R73 ;  /* 0x0000002d1d297223 */ /* 0x040fe40000000049 */
[----:B------:R-:W-:-:S02]  /*3270*/  FFMA R29, R29, R44, R74 ;  /* 0x0000002c1d1d7223 */ /* 0x000fc4000000004a */
[C---:B------:R-:W-:Y:S02]  /*3280*/  FFMA R66, R25.reuse, R47, R66 ;  /* 0x0000002f19427223 */ /* 0x040fe40000000042 */
[C---:B------:R-:W-:Y:S02]  /*3290*/  FFMA R56, R25.reuse, R46, R56 ;  /* 0x0000002e19387223 */ /* 0x040fe40000000038 */
[C---:B------:R-:W-:Y:S02]  /*32a0*/  FFMA R61, R25.reuse, R45, R61 ;  /* 0x0000002d193d7223 */ /* 0x040fe4000000003d */
[-C--:B------:R-:W-:Y:S02]  /*32b0*/  FFMA R25, R25, R44.reuse, R63 ;  /* 0x0000002c19197223 */ /* 0x080fe4000000003f */
[-C--:B------:R-:W-:Y:S02]  /*32c0*/  FFMA R62, R17, R44.reuse, R62 ;  /* 0x0000002c113e7223 */ /* 0x080fe4000000003e */
[----:B------:R-:W-:-:S02]  /*32d0*/  FFMA R67, R33, R44, R67 ;  /* 0x0000002c21437223 */ /* 0x000fc40000000043 */
[----:B------:R-:W-:Y:S02]  /*32e0*/  FFMA R44, R17, R46, R12 ;  /* 0x0000002e112c7223 */ /* 0x000fe4000000000c */
[-C--:B0-----:R-:W-:Y:S02]  /*32f0*/  FFMA R29, R48, R30.reuse, R29 ;  /* 0x0000001e301d7223 */ /* 0x081fe4000000001d */
[-C--:B------:R-:W-:Y:S02]  /*3300*/  FFMA R41, R49, R30.reuse, R41 ;  /* 0x0000001e31297223 */ /* 0x080fe40000000029 */
[-C--:B------:R-:W-:Y:S02]  /*3310*/  FFMA R37, R50, R30.reuse, R37 ;  /* 0x0000001e32257223 */ /* 0x080fe40000000025 */
[----:B------:R-:W-:Y:S02]  /*3320*/  FFMA R32, R33, R45, R65 ;  /* 0x0000002d21207223 */ /* 0x000fe40000000041 */
[----:B------:R-:W-:-:S02]  /*3330*/  FFMA R30, R51, R30, R72 ;  /* 0x0000001e331e7223 */ /* 0x000fc40000000048 */
[C---:B------:R-:W-:Y:S02]  /*3340*/  FFMA R12, R48.reuse, R38, R60 ;  /* 0x00000026300c7223 */ /* 0x040fe4000000003c */
[-C--:B------:R-:W-:Y:S02]  /*3350*/  FFMA R52, R48, R42.reuse, R52 ;  /* 0x0000002a30347223 */ /* 0x080fe40000000034 */
[-C--:B------:R-:W-:Y:S02]  /*3360*/  FFMA R28, R49, R42.reuse, R28 ;  /* 0x0000002a311c7223 */ /* 0x080fe4000000001c */
[----:B------:R-:W-:Y:S02]  /*3370*/  FFMA R89, R50, R42, R89 ;  /* 0x0000002a32597223 */ /* 0x000fe40000000059 */
[----:B------:R-:W-:Y:S02]  /*3380*/  FFMA R45, R33, R46, R64 ;  /* 0x0000002e212d7223 */ /* 0x000fe40000000040 */
[----:B------:R-:W-:-:S02]  /*3390*/  FFMA R20, R51, R22, R20 ;  /* 0x0000001633147223 */ /* 0x000fc40000000014 */
[C---:B------:R-:W-:Y:S02]  /*33a0*/  FFMA R42, R51.reuse, R42, R13 ;  /* 0x0000002a332a7223 */ /* 0x040fe4000000000d */
[----:B------:R-:W-:Y:S02]  /*33b0*/  FFMA R40, R51, R14, R40 ;  /* 0x0000000e33287223 */ /* 0x000fe40000000028 */
[-C--:B------:R-:W-:Y:S02]  /*33c0*/  FFMA R75, R33, R47.reuse, R75 ;  /* 0x0000002f214b7223 */ /* 0x080fe4000000004b */
[----:B------:R-:W-:Y:S02]  /*33d0*/  FFMA R92, R17, R47, R92 ;  /* 0x0000002f115c7223 */ /* 0x000fe4000000005c */
[-C--:B------:R-:W-:Y:S02]  /*33e0*/  FFMA R25, R48, R26.reuse, R25 ;  /* 0x0000001a30197223 */ /* 0x080fe40000000019 */
        /* <DEDUP_REMOVED lines=9> */
[CC--:B------:R-:W-:Y:S02]  /*3480*/  FFMA R24, R49.reuse, R22.reuse, R24 ;  /* 0x0000001631187223 */ /* 0x0c0fe40000000018 */
[----:B------:R-:W-:Y:S02]  /*3490*/  FFMA R53, R50, R22, R53 ;  /* 0x0000001632357223 */ /* 0x000fe40000000035 */
[-C--:B------:R-:W-:Y:S02]  /*34a0*/  FFMA R33, R48, R34.reuse, R67 ;  /* 0x0000002230217223 */ /* 0x080fe40000000043 */
[----:B------:R-:W-:-:S02]  /*34b0*/  FFMA R32, R49, R34, R32 ;  /* 0x0000002231207223 */ /* 0x000fc40000000020 */
[----:B------:R-:W-:Y:S02]  /*34c0*/  FFMA R17, R50, R34, R45 ;  /* 0x0000002232117223 */ /* 0x000fe4000000002d */
[C---:B------:R-:W-:Y:S02]  /*34d0*/  FFMA R57, R51.reuse, R38, R55 ;  /* 0x0000002633397223 */ /* 0x040fe40000000037 */
[----:B------:R-:W-:Y:S02]  /*34e0*/  FFMA R63, R48, R18, R62 ;  /* 0x00000012303f7223 */ /* 0x000fe4000000003e */
[C---:B------:R-:W-:Y:S02]  /*34f0*/  FFMA R34, R51.reuse, R34, R75 ;  /* 0x0000002233227223 */ /* 0x040fe4000000004b */
[-C--:B------:R-:W-:Y:S02]  /*3500*/  FFMA R44, R50, R18.reuse, R44 ;  /* 0x00000012322c7223 */ /* 0x080fe4000000002c */
[----:B------:R-:W-:-:S02]  /*3510*/  FFMA R16, R51, R18, R92 ;  /* 0x0000001233107223 */ /* 0x000fc4000000005c */
[----:B------:R-:W-:Y:S02]  /*3520*/  FFMA R55, R49, R18, R21 ;  /* 0x0000001231377223 */ /* 0x000fe40000000015 */
[-C--:B-1----:R-:W-:Y:S02]  /*3530*/  FFMA R48, R8, R15.reuse, R54 ;  /* 0x0000000f08307223 */ /* 0x082fe40000000036 */
[-C--:B------:R-:W-:Y:S02]  /*3540*/  FFMA R47, R11, R15.reuse, R40 ;  /* 0x0000000f0b2f7223 */ /* 0x080fe40000000028 */
[-C--:B------:R-:W-:Y:S02]  /*3550*/  FFMA R46, R10, R15.reuse, R46 ;  /* 0x0000000f0a2e7223 */ /* 0x080fe4000000002e */
[C---:B------:R-:W-:Y:S02]  /*3560*/  FFMA R45, R9.reuse, R15, R36 ;  /* 0x0000000f092d7223 */ /* 0x040fe40000000024 */
[----:B------:R-:W-:-:S02]  /*3570*/  FFMA R18, R9, R43, R28 ;  /* 0x0000002b09127223 */ /* 0x000fc4000000001c */
[C---:B------:R-:W-:Y:S02]  /*3580*/  FFMA R54, R8.reuse, R43, R52 ;  /* 0x0000002b08367223 */ /* 0x040fe40000000034 */
[----:B------:R-:W-:Y:S02]  /*3590*/  FFMA R62, R8, R39, R12 ;  /* 0x00000027083e7223 */ /* 0x000fe4000000000c */
[-C--:B------:R-:W-:Y:S01]  /*35a0*/  FFMA R73, R11, R31.reuse, R30 ;  /* 0x0000001f0b497223 */ /* 0x080fe2000000001e */
[----:B------:R-:W-:Y:S01]  /*35b0*/  LDS.U.128 R12, [R86.X16+0x3400] ;  /* 0x00340000560c7984 */ /* 0x000fe2000000dc00 */
[-C--:B------:R-:W-:Y:S02]  /*35c0*/  FFMA R92, R10, R31.reuse, R37 ;  /* 0x0000001f0a5c7223 */ /* 0x080fe40000000025 */
[-C--:B------:R-:W-:Y:S02]  /*35d0*/  FFMA R74, R9, R31.reuse, R41 ;  /* 0x0000001f094a7223 */ /* 0x080fe40000000029 */
[----:B------:R-:W-:-:S02]  /*35e0*/  FFMA R75, R8, R31, R29 ;  /* 0x0000001f084b7223 */ /* 0x000fc4000000001d */
[CC--:B------:R-:W-:Y:S01]  /*35f0*/  FFMA R49, R11.reuse, R43.reuse, R42 ;  /* 0x0000002b0b317223 */ /* 0x0c0fe2000000002a */
[----:B------:R-:W0:Y:S01]  /*3600*/  LDS.U.128 R28, [R7+0x150] ;  /* 0x00015000071c7984 */ /* 0x000e220000001c00 */
[C---:B------:R-:W-:Y:S02]  /*3610*/  FFMA R50, R10.reuse, R43, R89 ;  /* 0x0000002b0a327223 */ /* 0x040fe40000000059 */
[-C--:B------:R-:W-:Y:S02]  /*3620*/  FFMA R52, R11, R23.reuse, R20 ;  /* 0x000000170b347223 */ /* 0x080fe40000000014 */
[-C--:B------:R-:W-:Y:S02]  /*3630*/  FFMA R53, R10, R23.reuse, R53 ;  /* 0x000000170a357223 */ /* 0x080fe40000000035 */
[-C--:B------:R-:W-:Y:S01]  /*3640*/  FFMA R51, R9, R23.reuse, R24 ;  /* 0x0000001709337223 */ /* 0x080fe20000000018 */
[----:B------:R-:W1:Y:S01]  /*3650*/  LDS.U.128 R40, [R7+0x10d0] ;  /* 0x0010d00007287984 */ /* 0x000e620000001c00 */
[----:B------:R-:W-:-:S07]  /*3660*/  FFMA R60, R8, R23, R59 ;  /* 0x00000017083c7223 */ /* 0x000fce000000003b */
[----:B------:R-:W2:Y:S01]  /*3670*/  LDS.U.128 R20, [R7+0x50] ;  /* 0x0000500007147984 */ /* 0x000ea20000001c00 */
[C---:B------:R-:W-:Y:S02]  /*3680*/  FFMA R17, R10.reuse, R35, R17 ;  /* 0x000000230a117223 */ /* 0x040fe40000000011 */
[-C--:B------:R-:W-:Y:S02]  /*3690*/  FFMA R66, R11, R27.reuse, R66 ;  /* 0x0000001b0b427223 */ /* 0x080fe40000000042 */
[-C--:B------:R-:W-:Y:S02]  /*36a0*/  FFMA R56, R10, R27.reuse, R56 ;  /* 0x0000001b0a387223 */ /* 0x080fe40000000038 */
[CC--:B------:R-:W-:Y:S02]  /*36b0*/  FFMA R61, R9.reuse, R27.reuse, R61 ;  /* 0x0000001b093d7223 */ /* 0x0c0fe4000000003d */
[----:B------:R-:W-:Y:S02]  /*36c0*/  FFMA R64, R8, R27, R25 ;  /* 0x0000001b08407223 */ /* 0x000fe40000000019 */
[----:B------:R-:W-:-:S02]  /*36d0*/  FFMA R59, R9, R39, R26 ;  /* 0x00000027093b7223 */ /* 0x000fc4000000001a */
[-C--:B------:R-:W-:Y:S01]  /*36e0*/  FFMA R57, R11, R39.reuse, R57 ;  /* 0x000000270b397223 */ /* 0x080fe20000000039 */
[----:B------:R-:W3:Y:S01]  /*36f0*/  LDS.U.128 R24, [R7+0xd0] ;  /* 0x0000d00007187984 */ /* 0x000ee20000001c00 */
[----:B------:R-:W-:Y:S02]  /*3700*/  FFMA R58, R10, R39, R58 ;  /* 0x000000270a3a7223 */ /* 0x000fe4000000003a */
[C---:B------:R-:W-:Y:S02]  /*3710*/  FFMA R55, R9.reuse, R19, R55 ;  /* 0x0000001309377223 */ /* 0x040fe40000000037 */
[----:B------:R-:W-:Y:S02]  /*3720*/  FFMA R67, R9, R35, R32 ;  /* 0x0000002309437223 */ /* 0x000fe40000000020 */
[C---:B------:R-:W-:Y:S01]  /*3730*/  FFMA R63, R8.reuse, R19, R63 ;  /* 0x00000013083f7223 */ /* 0x040fe2000000003f */
[----:B------:R-:W4:Y:S01]  /*3740*/  LDS.U.128 R36, [R7+0x1d0] ;  /* 0x0001d00007247984 */ /* 0x000f220000001c00 */
[----:B------:R-:W-:-:S02]  /*3750*/  FFMA R72, R8, R35, R33 ;  /* 0x0000002308487223 */ /* 0x000fc40000000021 */
[C---:B------:R-:W-:Y:S02]  /*3760*/  FFMA R89, R11.reuse, R35, R34 ;  /* 0x000000230b597223 */ /* 0x040fe40000000022 */
[-C--:B------:R-:W-:Y:S02]  /*3770*/  FFMA R93, R11, R19.reuse, R16 ;  /* 0x000000130b5d7223 */ /* 0x080fe40000000010 */
[----:B------:R-:W-:Y:S01]  /*3780*/  FFMA R44, R10, R19, R44 ;  /* 0x000000130a2c7223 */ /* 0x000fe2000000002c */
[----:B------:R-:W5:Y:S01]  /*3790*/  LDS.U.128 R32, [R7+0x1050] ;  /* 0x0010500007207984 */ /* 0x000f620000001c00 */
[C---:B0-----:R-:W-:Y:S02]  /*37a0*/  FFMA R64, R28.reuse, R12, R64 ;  /* 0x0000000c1c407223 */ /* 0x041fe40000000040 */
[C---:B------:R-:W-:Y:S02]  /*37b0*/  FFMA R61, R28.reuse, R13, R61 ;  /* 0x0000000d1c3d7223 */ /* 0x040fe4000000003d */
[----:B------:R-:W-:-:S02]  /*37c0*/  FFMA R56, R28, R14, R56 ;  /* 0x0000000e1c387223 */ /* 0x000fc40000000038 */
[----:B------:R-:W-:Y:S01]  /*37d0*/  FFMA R66, R28, R15, R66 ;  /* 0x0000000f1c427223 */ /* 0x000fe20000000042 */
[----:B------:R-:W0:Y:S01]  /*37e0*/  LDS.U.128 R8, [R7+0x1150] ;  /* 0x0011500007087984 */ /* 0x000e220000001c00 */
[----:B-1----:R-:W-:Y:S02]  /*37f0*/  FFMA R28, R40, R13, R18 ;  /* 0x0000000d281c7223 */ /* 0x002fe40000000012 */
[----:B--2---:R-:W-:-:S05]  /*3800*/  FFMA R65, R20, R14, R17 ;  /* 0x0000000e14417223 */ /* 0x004fca0000000011 */
[----:B------:R-:W1:Y:S01]  /*3810*/  LDS.U.128 R16, [R7+0x11d0] ;  /* 0x0011d00007107984 */ /* 0x000e620000001c00 */
[CC--:B------:R-:W-:Y:S02]  /*3820*/  FFMA R72, R20.reuse, R12.reuse, R72 ;  /* 0x0000000c14487223 */ /* 0x0c0fe40000000048 */
[C---:B------:R-:W-:Y:S02]  /*3830*/  FFMA R67, R20.reuse, R13, R67 ;  /* 0x0000000d14437223 */ /* 0x040fe40000000043 */
[----:B------:R-:W-:Y:S02]  /*3840*/  FFMA R89, R20, R15, R89 ;  /* 0x0000000f14597223 */ /* 0x000fe40000000059 */
[-C--:B------:R-:W-:Y:S02]  /*3850*/  FFMA R54, R40, R12.reuse, R54 ;  /* 0x0000000c28367223 */ /* 0x080fe40000000036 */
[C---:B---3--:R-:W-:Y:S02]  /*3860*/  FFMA R75, R24.reuse, R12, R75 ;  /* 0x0000000c184b7223 */ /* 0x048fe4000000004b */
[----:B------:R-:W-:-:S02]  /*3870*/  FFMA R74, R24, R13, R74 ;  /* 0x0000000d184a7223 */ /* 0x000fc4000000004a */
[CC--:B------:R-:W-:Y:S02]  /*3880*/  FFMA R20, R24.reuse, R14.reuse, R92 ;  /* 0x0000000e18147223 */ /* 0x0c0fe4000000005c */
[-C--:B------:R-:W-:Y:S02]  /*3890*/  FFMA R73, R24, R15.reuse, R73 ;  /* 0x0000000f18497223 */ /* 0x080fe40000000049 */
[C---:B------:R-:W-:Y:S02]  /*38a0*/  FFMA R50, R40.reuse, R14, R50 ;  /* 0x0000000e28327223 */ /* 0x040fe40000000032 */
[----:B------:R-:W-:Y:S02]  /*38b0*/  FFMA R49, R40, R15, R49 ;  /* 0x0000000f28317223 */ /* 0x000fe40000000031 */
[C---:B----4-:R-:W-:Y:S02]  /*38c0*/  FFMA R62, R36.reuse, R12, R62 ;  /* 0x0000000c243e7223 */ /* 0x050fe4000000003e */
[----:B------:R-:W-:-:S02]  /*38d0*/  FFMA R59, R36, R13, R59 ;  /* 0x0000000d243b7223 */ /* 0x000fc4000000003b */
[C---:B------:R-:W-:Y:S02]  /*38e0*/  FFMA R58, R36.reuse, R14, R58 ;  /* 0x0000000e243a7223 */ /* 0x040fe4000000003a */
[----:B------:R-:W-:Y:S02]  /*38f0*/  FFMA R57, R36, R15, R57 ;  /* 0x0000000f24397223 */ /* 0x000fe40000000039 */
[C---:B-----5:R-:W-:Y:S02]  /*3900*/  FFMA R60, R32.reuse, R12, R60 ;  /* 0x0000000c203c7223 */ /* 0x060fe4000000003c */
[C---:B------:R-:W-:Y:S02]  /*3910*/  FFMA R24, R32.reuse, R13, R51 ;  /* 0x0000000d20187223 */ /* 0x040fe40000000033 */
[C---:B------:R-:W-:Y:S02]  /*3920*/  FFMA R53, R32.reuse, R14, R53 ;  /* 0x0000000e20357223 */ /* 0x040fe40000000035 */
[----:B------:R-:W-:-:S02]  /*3930*/  FFMA R52, R32, R15, R52 ;  /* 0x0000000f20347223 */ /* 0x000fc40000000034 */
[C---:B0-----:R-:W-:Y:S02]  /*3940*/  FFMA R40, R8.reuse, R12, R48 ;  /* 0x0000000c08287223 */ /* 0x041fe40000000030 */
[C---:B------:R-:W-:Y:S02]  /*3950*/  FFMA R36, R8.reuse, R13, R45 ;  /* 0x0000000d08247223 */ /* 0x040fe4000000002d */
[CC--:B------:R-:W-:Y:S02]  /*3960*/  FFMA R32, R8.reuse, R14.reuse, R46 ;  /* 0x0000000e08207223 */ /* 0x0c0fe4000000002e */
[-C--:B------:R-:W-:Y:S02]  /*3970*/  FFMA R48, R8, R15.reuse, R47 ;  /* 0x0000000f08307223 */ /* 0x080fe4000000002f */
[C---:B-1----:R-:W-:Y:S02]  /*3980*/  FFMA R8, R16.reuse, R14, R44 ;  /* 0x0000000e10087223 */ /* 0x042fe4000000002c */
[----:B------:R-:W0:Y:S01]  /*3990*/  LDS.U.128 R44, [R86.X16+0x3500] ;  /* 0x00350000562c7984 */ /* 0x000e22000000dc00 */
[----:B------:R-:W-:-:S02]  /*39a0*/  FFMA R93, R16, R15, R93 ;  /* 0x0000000f105d7223 */ /* 0x000fc4000000005d */
[C---:B------:R-:W-:Y:S02]  /*39b0*/  FFMA R63, R16.reuse, R12, R63 ;  /* 0x0000000c103f7223 */ /* 0x040fe4000000003f */
        /* <DEDUP_REMOVED lines=12> */
[----:B------:R-:W-:Y:S02]  /*3a80*/  FFMA R33, R45, R17, R13 ;  /* 0x000000112d217223 */ /* 0x000fe4000000000d */
[----:B------:R-:W1:Y:S01]  /*3a90*/  LDS.U.128 R12, [R86.X16+0x3700] ;  /* 0x00370000560c7984 */ /* 0x000e62000000dc00 */
[-C--:B------:R-:W-:Y:S02]  /*3aa0*/  FFMA R66, R47, R29.reuse, R66 ;  /* 0x0000001d2f427223 */ /* 0x080fe40000000042 */
[-C--:B------:R-:W-:Y:S02]  /*3ab0*/  FFMA R56, R46, R29.reuse, R56 ;  /* 0x0000001d2e387223 */ /* 0x080fe40000000038 */
[C---:B------:R-:W-:Y:S02]  /*3ac0*/  FFMA R61, R45.reuse, R29, R61 ;  /* 0x0000001d2d3d7223 */ /* 0x040fe4000000003d */
[-C--:B------:R-:W-:Y:S02]  /*3ad0*/  FFMA R28, R45, R41.reuse, R28 ;  /* 0x000000292d1c7223 */ /* 0x080fe4000000001c */
[----:B------:R-:W-:-:S02]  /*3ae0*/  FFMA R54, R44, R41, R54 ;  /* 0x000000292c367223 */ /* 0x000fc40000000036 */
[-C--:B------:R-:W-:Y:S02]  /*3af0*/  FFMA R57, R47, R37.reuse, R57 ;  /* 0x000000252f397223 */ /* 0x080fe40000000039 */
[-C--:B------:R-:W-:Y:S02]  /*3b00*/  FFMA R58, R46, R37.reuse, R58 ;  /* 0x000000252e3a7223 */ /* 0x080fe4000000003a */
[-C--:B------:R-:W-:Y:S02]  /*3b10*/  FFMA R59, R45, R37.reuse, R59 ;  /* 0x000000252d3b7223 */ /* 0x080fe4000000003b */
[C---:B------:R-:W-:Y:S02]  /*3b20*/  FFMA R62, R44.reuse, R37, R62 ;  /* 0x000000252c3e7223 */ /* 0x040fe4000000003e */
[----:B------:R-:W-:Y:S02]  /*3b30*/  FFMA R29, R44, R29, R64 ;  /* 0x0000001d2c1d7223 */ /* 0x000fe40000000040 */
[----:B------:R-:W-:-:S02]  /*3b40*/  FFMA R73, R47, R25, R73 ;  /* 0x000000192f497223 */ /* 0x000fc40000000049 */
[-C--:B------:R-:W-:Y:S02]  /*3b50*/  FFMA R37, R46, R25.reuse, R20 ;  /* 0x000000192e257223 */ /* 0x080fe40000000014 */
[CC--:B------:R-:W-:Y:S02]  /*3b60*/  FFMA R41, R45.reuse, R25.reuse, R74 ;  /* 0x000000192d297223 */ /* 0x0c0fe4000000004a */
[C---:B------:R-:W-:Y:S02]  /*3b70*/  FFMA R25, R44.reuse, R25, R75 ;  /* 0x000000192c197223 */ /* 0x040fe4000000004b */
[----:B------:R-:W-:Y:S02]  /*3b80*/  FFMA R67, R45, R21, R67 ;  /* 0x000000152d437223 */ /* 0x000fe40000000043 */
[C---:B------:R-:W-:Y:S02]  /*3b90*/  FFMA R63, R44.reuse, R17, R63 ;  /* 0x000000112c3f7223 */ /* 0x040fe4000000003f */
[----:B------:R-:W-:-:S02]  /*3ba0*/  FFMA R45, R44, R21, R72 ;  /* 0x000000152c2d7223 */ /* 0x000fc40000000048 */
[CC--:B------:R-:W-:Y:S02]  /*3bb0*/  FFMA R65, R46.reuse, R21.reuse, R65 ;  /* 0x000000152e417223 */ /* 0x0c0fe40000000041 */
[----:B------:R-:W-:Y:S02]  /*3bc0*/  FFMA R89, R47, R21, R89 ;  /* 0x000000152f597223 */ /* 0x000fe40000000059 */
[----:B------:R-:W-:Y:S02]  /*3bd0*/  FFMA R44, R46, R17, R8 ;  /* 0x000000112e2c7223 */ /* 0x000fe40000000008 */
[-C--:B0-----:R-:W-:Y:S02]  /*3be0*/  FFMA R29, R48, R30.reuse, R29 ;  /* 0x0000001e301d7223 */ /* 0x081fe4000000001d */
[-C--:B------:R-:W-:Y:S02]  /*3bf0*/  FFMA R61, R49, R30.reuse, R61 ;  /* 0x0000001e313d7223 */ /* 0x080fe4000000003d */
[----:B------:R-:W-:-:S02]  /*3c00*/  FFMA R56, R50, R30, R56 ;  /* 0x0000001e32387223 */ /* 0x000fc40000000038 */
[----:B------:R-:W-:Y:S02]  /*3c10*/  FFMA R66, R51, R30, R66 ;  /* 0x0000001e33427223 */ /* 0x000fe40000000042 */
[----:B------:R-:W-:Y:S02]  /*3c20*/  FFMA R93, R47, R17, R93 ;  /* 0x000000112f5d7223 */ /* 0x000fe4000000005d */
[-C--:B------:R-:W-:Y:S02]  /*3c30*/  FFMA R8, R48, R38.reuse, R62 ;  /* 0x0000002630087223 */ /* 0x080fe4000000003e */
[-C--:B------:R-:W-:Y:S02]  /*3c40*/  FFMA R30, R49, R38.reuse, R59 ;  /* 0x00000026311e7223 */ /* 0x080fe4000000003b */
[-C--:B------:R-:W-:Y:S02]  /*3c50*/  FFMA R58, R50, R38.reuse, R58 ;  /* 0x00000026323a7223 */ /* 0x080fe4000000003a */
[----:B------:R-:W-:-:S02]  /*3c60*/  FFMA R57, R51, R38, R57 ;  /* 0x0000002633397223 */ /* 0x000fc40000000039 */
[-C--:B------:R-:W-:Y:S02]  /*3c70*/  FFMA R25, R48, R26.reuse, R25 ;  /* 0x0000001a30197223 */ /* 0x080fe40000000019 */
[CC--:B------:R-:W-:Y:S02]  /*3c80*/  FFMA R41, R49.reuse, R26.reuse, R41 ;  /* 0x0000001a31297223 */ /* 0x0c0fe40000000029 */
[----:B------:R-:W-:Y:S02]  /*3c90*/  FFMA R37, R50, R26, R37 ;  /* 0x0000001a32257223 */ /* 0x000fe40000000025 */
[-C--:B------:R-:W-:Y:S02]  /*3ca0*/  FFMA R59, R48, R34.reuse, R60 ;  /* 0x00000022303b7223 */ /* 0x080fe4000000003c */
[-C--:B------:R-:W-:Y:S02]  /*3cb0*/  FFMA R24, R49, R34.reuse, R24 ;  /* 0x0000002231187223 */ /* 0x080fe40000000018 */
[----:B------:R-:W-:-:S02]  /*3cc0*/  FFMA R38, R50, R34, R53 ;  /* 0x0000002232267223 */ /* 0x000fc40000000035 */
[----:B------:R-:W-:Y:S02]  /*3cd0*/  FFMA R52, R51, R34, R52 ;  /* 0x0000002233347223 */ /* 0x000fe40000000034 */
[-C--:B------:R-:W-:Y:S02]  /*3ce0*/  FFMA R20, R48, R22.reuse, R45 ;  /* 0x0000001630147223 */ /* 0x080fe4000000002d */
[-C--:B------:R-:W-:Y:S02]  /*3cf0*/  FFMA R21, R49, R22.reuse, R67 ;  /* 0x0000001631157223 */ /* 0x080fe40000000043 */
[----:B------:R-:W-:Y:S02]  /*3d00*/  FFMA R17, R50, R22, R65 ;  /* 0x0000001632117223 */ /* 0x000fe40000000041 */
[C---:B------:R-:W-:Y:S02]  /*3d10*/  FFMA R26, R51.reuse, R26, R73 ;  /* 0x0000001a331a7223 */ /* 0x040fe40000000049 */
[----:B------:R-:W-:-:S02]  /*3d20*/  FFMA R34, R51, R42, R9 ;  /* 0x0000002a33227223 */ /* 0x000fc40000000009 */
[----:B------:R-:W-:Y:S02]  /*3d30*/  FFMA R32, R50, R10, R32 ;  /* 0x0000000a32207223 */ /* 0x000fe40000000020 */
[----:B------:R-:W-:Y:S02]  /*3d40*/  FFMA R22, R51, R22, R89 ;  /* 0x0000001633167223 */ /* 0x000fe40000000059 */
[-C--:B------:R-:W-:Y:S02]  /*3d50*/  FFMA R53, R48, R42.reuse, R54 ;  /* 0x0000002a30357223 */ /* 0x080fe40000000036 */
[-C--:B------:R-:W-:Y:S02]  /*3d60*/  FFMA R28, R49, R42.reuse, R28 ;  /* 0x0000002a311c7223 */ /* 0x080fe4000000001c */
[----:B------:R-:W-:Y:S02]  /*3d70*/  FFMA R55, R50, R42, R55 ;  /* 0x0000002a32377223 */ /* 0x000fe40000000037 */
[----:B------:R-:W-:-:S02]  /*3d80*/  FFMA R42, R51, R18, R93 ;  /* 0x00000012332a7223 */ /* 0x000fc4000000005d */
[-C--:B------:R-:W-:Y:S02]  /*3d90*/  FFMA R40, R48, R10.reuse, R40 ;  /* 0x0000000a30287223 */ /* 0x080fe40000000028 */
[-C--:B------:R-:W-:Y:S02]  /*3da0*/  FFMA R16, R51, R10.reuse, R16 ;  /* 0x0000000a33107223 */ /* 0x080fe40000000010 */
[C---:B------:R-:W-:Y:S02]  /*3db0*/  FFMA R36, R49.reuse, R10, R36 ;  /* 0x0000000a31247223 */ /* 0x040fe40000000024 */
[-C--:B------:R-:W-:Y:S02]  /*3dc0*/  FFMA R54, R49, R18.reuse, R33 ;  /* 0x0000001231367223 */ /* 0x080fe40000000021 */
[----:B-1----:R-:W-:Y:S02]  /*3dd0*/  FFMA R49, R14, R43, R55 ;  /* 0x0000002b0e317223 */ /* 0x002fe40000000037 */
[----:B------:R-:W-:-:S02]  /*3de0*/  FFMA R44, R50, R18, R44 ;  /* 0x00000012322c7223 */ /* 0x000fc4000000002c */
[----:B------:R-:W-:Y:S02]  /*3df0*/  FFMA R62, R48, R18, R63 ;  /* 0x00000012303e7223 */ /* 0x000fe4000000003f */
[C---:B------:R-:W-:Y:S02]  /*3e00*/  FFMA R51, R15.reuse, R35, R52 ;  /* 0x000000230f337223 */ /* 0x040fe40000000034 */
[C---:B------:R-:W-:Y:S02]  /*3e10*/  FFMA R55, R15.reuse, R39, R57 ;  /* 0x000000270f377223 */ /* 0x040fe40000000039 */
[-C--:B------:R-:W-:Y:S02]  /*3e20*/  FFMA R45, R15, R11.reuse, R16 ;  /* 0x0000000b0f2d7223 */ /* 0x080fe40000000010 */
[-C--:B------:R-:W-:Y:S02]  /*3e30*/  FFMA R47, R14, R11.reuse, R32 ;  /* 0x0000000b0e2f7223 */ /* 0x080fe40000000020 */
[----:B------:R-:W-:-:S02]  /*3e40*/  FFMA R46, R13, R11, R36 ;  /* 0x0000000b0d2e7223 */ /* 0x000fc40000000024 */
[----:B------:R-:W-:Y:S02]  /*3e50*/  FFMA R48, R12, R11, R40 ;  /* 0x0000000b0c307223 */ /* 0x000fe40000000028 */
[----:B------:R-:W-:Y:S02]  /*3e60*/  FFMA R18, R15, R43, R34 ;  /* 0x0000002b0f127223 */ /* 0x000fe40000000022 */
[-C--:B------:R-:W-:Y:S02]  /*3e70*/  FFMA R52, R14, R35.reuse, R38 ;  /* 0x000000230e347223 */ /* 0x080fe40000000026 */
[-C--:B------:R-:W-:Y:S02]  /*3e80*/  FFMA R50, R13, R35.reuse, R24 ;  /* 0x000000230d327223 */ /* 0x080fe40000000018 */
[----:B------:R-:W-:Y:S02]  /*3e90*/  FFMA R59, R12, R35, R59 ;  /* 0x000000230c3b7223 */ /* 0x000fe4000000003b */
[-C--:B------:R-:W-:Y:S01]  /*3ea0*/  FFMA R57, R14, R39.reuse, R58 ;  /* 0x000000270e397223 */ /* 0x080fe2000000003a */
[----:B------:R-:W-:Y:S01]  /*3eb0*/  LDS.U.128 R32, [R7+0x60] ;  /* 0x0000600007207984 */ /* 0x000fe20000001c00 */
[----:B------:R-:W-:-:S02]  /*3ec0*/  FFMA R60, R12, R39, R8 ;  /* 0x000000270c3c7223 */ /* 0x000fc40000000008 */
[-C--:B------:R-:W-:Y:S02]  /*3ed0*/  FFMA R72, R15, R27.reuse, R26 ;  /* 0x0000001b0f487223 */ /* 0x080fe4000000001a */
[-C--:B------:R-:W-:Y:S02]  /*3ee0*/  FFMA R89, R14, R27.reuse, R37 ;  /* 0x0000001b0e597223 */ /* 0x080fe40000000025 */
[CC--:B------:R-:W-:Y:S01]  /*3ef0*/  FFMA R73, R13.reuse, R27.reuse, R41 ;  /* 0x0000001b0d497223 */ /* 0x0c0fe20000000029 */
[----:B------:R-:W0:Y:S01]  /*3f00*/  LDS.U.128 R8, [R86.X16+0x3800] ;  /* 0x0038000056087984 */ /* 0x000e22000000dc00 */
[----:B------:R-:W-:Y:S02]  /*3f10*/  FFMA R74, R12, R27, R25 ;  /* 0x0000001b0c4a7223 */ /* 0x000fe40000000019 */
[C---:B------:R-:W-:Y:S02]  /*3f20*/  FFMA R16, R13.reuse, R43, R28 ;  /* 0x0000002b0d107223 */ /* 0x040fe4000000001c */
[----:B------:R-:W-:-:S02]  /*3f30*/  FFMA R58, R13, R39, R30 ;  /* 0x000000270d3a7223 */ /* 0x000fc4000000001e */
[-C--:B------:R-:W-:Y:S01]  /*3f40*/  FFMA R66, R15, R31.reuse, R66 ;  /* 0x0000001f0f427223 */ /* 0x080fe20000000042 */
[----:B------:R-:W1:Y:S01]  /*3f50*/  LDS.U.128 R24, [R7+0x160] ;  /* 0x0001600007187984 */ /* 0x000e620000001c00 */
[-C--:B------:R-:W-:Y:S02]  /*3f60*/  FFMA R56, R14, R31.reuse, R56 ;  /* 0x0000001f0e387223 */ /* 0x080fe40000000038 */
[CC--:B------:R-:W-:Y:S02]  /*3f70*/  FFMA R61, R13.reuse, R31.reuse, R61 ;  /* 0x0000001f0d3d7223 */ /* 0x0c0fe4000000003d */
[C---:B------:R-:W-:Y:S02]  /*3f80*/  FFMA R63, R12.reuse, R31, R29 ;  /* 0x0000001f0c3f7223 */ /* 0x040fe4000000001d */
[-C--:B------:R-:W-:Y:S01]  /*3f90*/  FFMA R65, R13, R23.reuse, R21 ;  /* 0x000000170d417223 */ /* 0x080fe20000000015 */
[----:B------:R-:W2:Y:S01]  /*3fa0*/  LDS.U.128 R28, [R7+0xe0] ;  /* 0x0000e000071c7984 */ /* 0x000ea20000001c00 */
[----:B------:R-:W-:-:S02]  /*3fb0*/  FFMA R67, R12, R23, R20 ;  /* 0x000000170c437223 */ /* 0x000fc40000000014 */
[CC--:B------:R-:W-:Y:S02]  /*3fc0*/  FFMA R75, R15.reuse, R23.reuse, R22 ;  /* 0x000000170f4b7223 */ /* 0x0c0fe40000000016 */
[----:B------:R-:W-:Y:S02]  /*3fd0*/  FFMA R17, R14, R23, R17 ;  /* 0x000000170e117223 */ /* 0x000fe40000000011 */
[----:B------:R-:W-:Y:S01]  /*3fe0*/  FFMA R53, R12, R43, R53 ;  /* 0x0000002b0c357223 */ /* 0x000fe20000000035 */
[----:B------:R-:W3:Y:S01]  /*3ff0*/  LDS.U.128 R20, [R7+0x1060] ;  /* 0x0010600007147984 */ /* 0x000ee20000001c00 */
[----:B------:R-:W-:-:S07]  /*4000*/  FFMA R92, R15, R19, R42 ;  /* 0x000000130f5c7223 */ /* 0x000fce000000002a */
[----:B------:R-:W4:Y:S01]  /*4010*/  LDS.U.128 R40, [R7+0x10e0] ;  /* 0x0010e00007287984 */ /* 0x000f220000001c00 */
[-C--:B------:R-:W-:Y:S02]  /*4020*/  FFMA R54, R13, R19.reuse, R54 ;  /* 0x000000130d367223 */ /* 0x080fe40000000036 */
[-C--:B------:R-:W-:Y:S02]  /*4030*/  FFMA R62, R12, R19.reuse, R62 ;  /* 0x000000130c3e7223 */ /* 0x080fe4000000003e */
[----:B------:R-:W-:Y:S02]  /*4040*/  FFMA R44, R14, R19, R44 ;  /* 0x000000130e2c7223 */ /* 0x000fe4000000002c */
[-C--:B0-----:R-:W-:Y:S01]  /*4050*/  FFMA R67, R8, R32.reuse, R67 ;  /* 0x0000002008437223 */ /* 0x081fe20000000043 */
[----:B------:R-:W0:Y:S01]  /*4060*/  LDS.U.128 R36, [R7+0x1e0] ;  /* 0x0001e00007247984 */ /* 0x000e220000001c00 */
[-C--:B------:R-:W-:Y:S02]  /*4070*/  FFMA R65, R9, R32.reuse, R65 ;  /* 0x0000002009417223 */ /* 0x080fe40000000041 */
[----:B------:R-:W-:-:S02]  /*4080*/  FFMA R64, R10, R32, R17 ;  /* 0x000000200a407223 */ /* 0x000fc40000000011 */
[----:B------:R-:W-:Y:S02]  /*4090*/  FFMA R75, R11, R32, R75 ;  /* 0x000000200b4b7223 */ /* 0x000fe4000000004b */
[-C--:B-1----:R-:W-:Y:S01]  /*40a0*/  FFMA R63, R8, R24.reuse, R63 ;  /* 0x00000018083f7223 */ /* 0x082fe2000000003f */
[----:B------:R-:W1:Y:S01]  /*40b0*/  LDS.U.128 R12, [R7+0x1160] ;  /* 0x00116000070c7984 */ /* 0x000e620000001c00 */
[-C--:B------:R-:W-:Y:S02]  /*40c0*/  FFMA R61, R9, R24.reuse, R61 ;  /* 0x00000018093d7223 */ /* 0x080fe4000000003d */
[-C--:B------:R-:W-:Y:S02]  /*40d0*/  FFMA R56, R10, R24.reuse, R56 ;  /* 0x000000180a387223 */ /* 0x080fe40000000038 */
[----:B------:R-:W-:Y:S02]  /*40e0*/  FFMA R66, R11, R24, R66 ;  /* 0x000000180b427223 */ /* 0x000fe40000000042 */
[----:B--2---:R-:W-:-:S02]  /*40f0*/  FFMA R74, R8, R28, R74 ;  /* 0x0000001c084a7223 */ /* 0x004fc4000000004a */
[-C--:B------:R-:W-:Y:S02]  /*4100*/  FFMA R73, R9, R28.reuse, R73 ;  /* 0x0000001c09497223 */ /* 0x080fe40000000049 */
[-C--:B------:R-:W-:Y:S02]  /*4110*/  FFMA R32, R10, R28.reuse, R89 ;  /* 0x0000001c0a207223 */ /* 0x080fe40000000059 */
[----:B------:R-:W-:Y:S02]  /*4120*/  FFMA R72, R11, R28, R72 ;  /* 0x0000001c0b487223 */ /* 0x000fe40000000048 */
[C---:B---3--:R-:W-:Y:S02]  /*4130*/  FFMA R24, R9.reuse, R20, R50 ;  /* 0x0000001409187223 */ /* 0x048fe40000000032 */
[-C--:B----4-:R-:W-:Y:S02]  /*4140*/  FFMA R28, R9, R40.reuse, R16 ;  /* 0x00000028091c7223 */ /* 0x090fe40000000010 */
[----:B------:R-:W-:-:S02]  /*4150*/  FFMA R50, R11, R40, R18 ;  /* 0x000000280b327223 */ /* 0x000fc40000000012 */
[----:B------:R-:W2:Y:S01]  /*4160*/  LDS.U.128 R16, [R7+0x11e0] ;  /* 0x0011e00007107984 */ /* 0x000ea20000001c00 */
[-C--:B------:R-:W-:Y:S02]  /*4170*/  FFMA R59, R8, R20.reuse, R59 ;  /* 0x00000014083b7223 */ /* 0x080fe4000000003b */
[----:B------:R-:W-:Y:S02]  /*4180*/  FFMA R52, R10, R20, R52 ;  /* 0x000000140a347223 */ /* 0x000fe40000000034 */
[-C--:B0-----:R-:W-:Y:S02]  /*4190*/  FFMA R60, R8, R36.reuse, R60 ;  /* 0x00000024083c7223 */ /* 0x081fe4000000003c */
[-C--:B------:R-:W-:Y:S02]  /*41a0*/  FFMA R58, R9, R36.reuse, R58 ;  /* 0x00000024093a7223 */ /* 0x080fe4000000003a */
[-C--:B------:R-:W-:Y:S02]  /*41b0*/  FFMA R57, R10, R36.reuse, R57 ;  /* 0x000000240a397223 */ /* 0x080fe40000000039 */
[----:B------:R-:W-:-:S02]  /*41c0*/  FFMA R55, R11, R36, R55 ;  /* 0x000000240b377223 */ /* 0x000fc40000000037 */
[----:B------:R-:W-:Y:S02]  /*41d0*/  FFMA R20, R11, R20, R51 ;  /* 0x000000140b147223 */ /* 0x000fe40000000033 */
[-C--:B------:R-:W-:Y:S02]  /*41e0*/  FFMA R53, R8, R40.reuse, R53 ;  /* 0x0000002808357223 */ /* 0x080fe40000000035 */
[----:B------:R-:W-:Y:S02]  /*41f0*/  FFMA R49, R10, R40, R49 ;  /* 0x000000280a317223 */ /* 0x000fe40000000031 */
[-C--:B-1----:R-:W-:Y:S02]  /*4200*/  FFMA R48, R8, R12.reuse, R48 ;  /* 0x0000000c08307223 */ /* 0x082fe40000000030 */
[-C--:B------:R-:W-:Y:S02]  /*4210*/  FFMA R40, R9, R12.reuse, R46 ;  /* 0x0000000c09287223 */ /* 0x080fe4000000002e */
[----:B------:R-:W-:-:S02]  /*4220*/  FFMA R36, R10, R12, R47 ;  /* 0x0000000c0a247223 */ /* 0x000fc4000000002f */
[C---:B------:R-:W-:Y:S02]  /*4230*/  FFMA R51, R11.reuse, R12, R45 ;  /* 0x0000000c0b337223 */ /* 0x040fe4000000002d */
[-C--:B--2---:R-:W-:Y:S02]  /*4240*/  FFMA R12, R10, R16.reuse, R44 ;  /* 0x000000100a0c7223 */ /* 0x084fe4000000002c */
[----:B------:R-:W0:Y:S01]  /*4250*/  LDS.U.128 R44, [R86.X16+0x3900] ;  /* 0x00390000562c7984 */ /* 0x000e22000000dc00 */
[-C--:B------:R-:W-:Y:S02]  /*4260*/  FFMA R92, R11, R16.reuse, R92 ;  /* 0x000000100b5c7223 */ /* 0x080fe4000000005c */
[-C--:B------:R-:W-:Y:S02]  /*4270*/  FFMA R62, R8, R16.reuse, R62 ;  /* 0x00000010083e7223 */ /* 0x080fe4000000003e */
[----:B------:R-:W-:Y:S02]  /*4280*/  FFMA R9, R9, R16, R54 ;  /* 0x0000001009097223 */ /* 0x000fe40000000036 */
[----:B0-----:R-:W-:-:S02]  /*4290*/  FFMA R16, R47, R13, R51 ;  /* 0x0000000d2f107223 */ /* 0x001fc40000000033 */
[-C--:B------:R-:W-:Y:S02]  /*42a0*/  FFMA R36, R46, R13.reuse, R36 ;  /* 0x0000000d2e247223 */ /* 0x080fe40000000024 */
[-C--:B------:R-:W-:Y:S02]  /*42b0*/  FFMA R40, R45, R13.reuse, R40 ;  /* 0x0000000d2d287223 */ /* 0x080fe40000000028 */
[----:B------:R-:W-:Y:S02]  /*42c0*/  FFMA R54, R44, R13, R48 ;  /* 0x0000000d2c367223 */ /* 0x000fe40000000030 */
[CC--:B------:R-:W-:Y:S02]  /*42d0*/  FFMA R13, R47.reuse, R41.reuse, R50 ;  /* 0x000000292f0d7223 */ /* 0x0c0fe40000000032 */
[----:B------:R-:W-:Y:S02]  /*42e0*/  FFMA R89, R46, R41, R49 ;  /* 0x000000292e597223 */ /* 0x000fe40000000031 */
[----:B------:R-:W0:Y:S01]  /*42f0*/  LDS.U.128 R48, [R86.X16+0x3a00] ;  /* 0x003a000056307984 */ /* 0x000e22000000dc00 */
[----:B------:R-:W-:-:S02]  /*4300*/  FFMA R20, R47, R21, R20 ;  /* 0x000000152f147223 */ /* 0x000fc40000000014 */
[-C--:B------:R-:W-:Y:S02]  /*4310*/  FFMA R52, R46, R21.reuse, R52 ;  /* 0x000000152e347223 */ /* 0x080fe40000000034 */
[CC--:B------:R-:W-:Y:S02]  /*4320*/  FFMA R24, R45.reuse, R21.reuse, R24 ;  /* 0x000000152d187223 */ /* 0x0c0fe40000000018 */
[----:B------:R-:W-:Y:S02]  /*4330*/  FFMA R59, R44, R21, R59 ;  /* 0x000000152c3b7223 */ /* 0x000fe4000000003b */
[----:B------:R-:W-:Y:S02]  /*4340*/  FFMA R21, R45, R17, R9 ;  /* 0x000000112d157223 */ /* 0x000fe40000000009 */
[----:B------:R-:W1:Y:S01]  /*4350*/  LDS.U.128 R8, [R86.X16+0x3b00] ;  /* 0x003b000056087984 */ /* 0x000e62000000dc00 */
[-C--:B------:R-:W-:Y:S02]  /*4360*/  FFMA R55, R47, R37.reuse, R55 ;  /* 0x000000252f377223 */ /* 0x080fe40000000037 */
[----:B------:R-:W-:-:S02]  /*4370*/  FFMA R57, R46, R37, R57 ;  /* 0x000000252e397223 */ /* 0x000fc40000000039 */
[CC--:B------:R-:W-:Y:S02]  /*4380*/  FFMA R58, R45.reuse, R37.reuse, R58 ;  /* 0x000000252d3a7223 */ /* 0x0c0fe4000000003a */
[C---:B------:R-:W-:Y:S02]  /*4390*/  FFMA R60, R44.reuse, R37, R60 ;  /* 0x000000252c3c7223 */ /* 0x040fe4000000003c */
[CC--:B------:R-:W-:Y:S02]  /*43a0*/  FFMA R28, R45.reuse, R41.reuse, R28 ;  /* 0x000000292d1c7223 */ /* 0x0c0fe4000000001c */
[----:B------:R-:W-:Y:S02]  /*43b0*/  FFMA R53, R44, R41, R53 ;  /* 0x000000292c357223 */ /* 0x000fe40000000035 */
[----:B------:R-:W-:Y:S02]  /*43c0*/  FFMA R37, R46, R29, R32 ;  /* 0x0000001d2e257223 */ /* 0x000fe40000000020 */
[----:B------:R-:W-:-:S02]  /*43d0*/  FFMA R61, R45, R25, R61 ;  /* 0x000000192d3d7223 */ /* 0x000fc4000000003d */
[C---:B------:R-:W-:Y:S02]  /*43e0*/  FFMA R41, R45.reuse, R29, R73 ;  /* 0x0000001d2d297223 */ /* 0x040fe40000000049 */
[----:B------:R-:W-:Y:S02]  /*43f0*/  FFMA R32, R45, R33, R65 ;  /* 0x000000212d207223 */ /* 0x000fe40000000041 */
[-C--:B------:R-:W-:Y:S02]  /*4400*/  FFMA R66, R47, R25.reuse, R66 ;  /* 0x000000192f427223 */ /* 0x080fe40000000042 */
[C---:B------:R-:W-:Y:S02]  /*4410*/  FFMA R56, R46.reuse, R25, R56 ;  /* 0x000000192e387223 */ /* 0x040fe40000000038 */
[----:B------:R-:W-:Y:S02]  /*4420*/  FFMA R45, R46, R33, R64 ;  /* 0x000000212e2d7223 */ /* 0x000fe40000000040 */
[----:B------:R-:W-:-:S02]  /*4430*/  FFMA R25, R44, R25, R63 ;  /* 0x000000192c197223 */ /* 0x000fc4000000003f */
[CC--:B------:R-:W-:Y:S02]  /*4440*/  FFMA R72, R47.reuse, R29.reuse, R72 ;  /* 0x0000001d2f487223 */ /* 0x0c0fe40000000048 */
[C---:B------:R-:W-:Y:S02]  /*4450*/  FFMA R29, R44.reuse, R29, R74 ;  /* 0x0000001d2c1d7223 */ /* 0x040fe4000000004a */
[C---:B------:R-:W-:Y:S02]  /*4460*/  FFMA R62, R44.reuse, R17, R62 ;  /* 0x000000112c3e7223 */ /* 0x040fe4000000003e */
[----:B------:R-:W-:Y:S02]  /*4470*/  FFMA R67, R44, R33, R67 ;  /* 0x000000212c437223 */ /* 0x000fe40000000043 */
[-C--:B------:R-:W-:Y:S02]  /*4480*/  FFMA R92, R47, R17.reuse, R92 ;  /* 0x000000112f5c7223 */ /* 0x080fe4000000005c */
[----:B------:R-:W-:-:S02]  /*4490*/  FFMA R44, R46, R17, R12 ;  /* 0x000000112e2c7223 */ /* 0x000fc4000000000c */
[----:B------:R-:W-:Y:S02]  /*44a0*/  FFMA R75, R47, R33, R75 ;  /* 0x000000212f4b7223 */ /* 0x000fe4000000004b */
[----:B0-----:R-:W-:Y:S02]  /*44b0*/  FFMA R17, R50, R34, R45 ;  /* 0x0000002232117223 */ /* 0x001fe4000000002d */
[-C--:B------:R-:W-:Y:S02]  /*44c0*/  FFMA R59, R48, R22.reuse, R59 ;  /* 0x00000016303b7223 */ /* 0x080fe4000000003b */
[-C--:B------:R-:W-:Y:S02]  /*44d0*/  FFMA R24, R49, R22.reuse, R24 ;  /* 0x0000001631187223 */ /* 0x080fe40000000018 */
[-C--:B------:R-:W-:Y:S02]  /*44e0*/  FFMA R52, R50, R22.reuse, R52 ;  /* 0x0000001632347223 */ /* 0x080fe40000000034 */
[----:B------:R-:W-:-:S02]  /*44f0*/  FFMA R20, R51, R22, R20 ;  /* 0x0000001633147223 */ /* 0x000fc40000000014 */
[-C--:B------:R-:W-:Y:S02]  /*4500*/  FFMA R25, R48, R26.reuse, R25 ;  /* 0x0000001a30197223 */ /* 0x080fe40000000019 */
[-C--:B------:R-:W-:Y:S02]  /*4510*/  FFMA R46, R49, R26.reuse, R61 ;  /* 0x0000001a312e7223 */ /* 0x080fe4000000003d */
[-C--:B------:R-:W-:Y:S02]  /*4520*/  FFMA R45, R50, R26.reuse, R56 ;  /* 0x0000001a322d7223 */ /* 0x080fe40000000038 */
[----:B------:R-:W-:Y:S02]  /*4530*/  FFMA R66, R51, R26, R66 ;  /* 0x0000001a33427223 */ /* 0x000fe40000000042 */
[----:B------:R-:W-:Y:S02]  /*4540*/  FFMA R12, R49, R38, R58 ;  /* 0x00000026310c7223 */ /* 0x000fe4000000003a */
[----:B------:R-:W-:-:S02]  /*4550*/  FFMA R22, R51, R42, R13 ;  /* 0x0000002a33167223 */ /* 0x000fc4000000000d */
[-C--:B------:R-:W-:Y:S02]  /*4560*/  FFMA R29, R48, R30.reuse, R29 ;  /* 0x0000001e301d7223 */ /* 0x080fe4000000001d */
[-C--:B------:R-:W-:Y:S02]  /*4570*/  FFMA R41, R49, R30.reuse, R41 ;  /* 0x0000001e31297223 */ /* 0x080fe40000000029 */
[----:B------:R-:W-:Y:S02]  /*4580*/  FFMA R37, R50, R30, R37 ;  /* 0x0000001e32257223 */ /* 0x000fe40000000025 */
[-C--:B------:R-:W-:Y:S02]  /*4590*/  FFMA R26, R51, R14.reuse, R16 ;  /* 0x0000000e331a7223 */ /* 0x080fe40000000010 */
[C---:B------:R-:W-:Y:S02]  /*45a0*/  FFMA R54, R48.reuse, R14, R54 ;  /* 0x0000000e30367223 */ /* 0x040fe40000000036 */
[----:B------:R-:W-:-:S02]  /*45b0*/  FFMA R33, R48, R34, R67 ;  /* 0x0000002230217223 */ /* 0x000fc40000000043 */
[----:B------:R-:W-:Y:S02]  /*45c0*/  FFMA R32, R49, R34, R32 ;  /* 0x0000002231207223 */ /* 0x000fe40000000020 */
[----:B------:R-:W-:Y:S02]  /*45d0*/  FFMA R30, R51, R30, R72 ;  /* 0x0000001e331e7223 */ /* 0x000fe40000000048 */
[-C--:B------:R-:W-:Y:S02]  /*45e0*/  FFMA R53, R48, R42.reuse, R53 ;  /* 0x0000002a30357223 */ /* 0x080fe40000000035 */
[----:B------:R-:W-:Y:S02]  /*45f0*/  FFMA R28, R49, R42, R28 ;  /* 0x0000002a311c7223 */ /* 0x000fe4000000001c */
[----:B------:R-:W-:Y:S02]  /*4600*/  FFMA R34, R51, R34, R75 ;  /* 0x0000002233227223 */ /* 0x000fe4000000004b */
[----:B------:R-:W-:-:S02]  /*4610*/  FFMA R36, R50, R14, R36 ;  /* 0x0000000e32247223 */ /* 0x000fc40000000024 */
[C---:B------:R-:W-:Y:S02]  /*4620*/  FFMA R16, R49.reuse, R14, R40 ;  /* 0x0000000e31107223 */ /* 0x040fe40000000028 */
[C---:B------:R-:W-:Y:S02]  /*4630*/  FFMA R58, R50.reuse, R38, R57 ;  /* 0x00000026323a7223 */ /* 0x040fe40000000039 */
[----:B------:R-:W-:Y:S02]  /*4640*/  FFMA R89, R50, R42, R89 ;  /* 0x0000002a32597223 */ /* 0x000fe40000000059 */
[----:B------:R-:W-:Y:S02]  /*4650*/  FFMA R56, R49, R18, R21 ;  /* 0x0000001231387223 */ /* 0x000fe40000000015 */
[-C--:B------:R-:W-:Y:S02]  /*4660*/  FFMA R61, R48, R38.reuse, R60 ;  /* 0x00000026303d7223 */ /* 0x080fe4000000003c */
[----:B------:R-:W-:-:S02]  /*4670*/  FFMA R57, R51, R38, R55 ;  /* 0x0000002633397223 */ /* 0x000fc40000000037 */
[----:B-1----:R-:W-:Y:S02]  /*4680*/  FFMA R49, R15, R8, R54 ;  /* 0x000000080f317223 */ /* 0x002fe40000000036 */
[-C--:B------:R-:W-:Y:S02]  /*4690*/  FFMA R44, R50, R18.reuse, R44 ;  /* 0x00000012322c7223 */ /* 0x080fe4000000002c */
[-C--:B------:R-:W-:Y:S02]  /*46a0*/  FFMA R42, R51, R18.reuse, R92 ;  /* 0x00000012332a7223 */ /* 0x080fe4000000005c */
[----:B------:R-:W-:Y:S02]  /*46b0*/  FFMA R62, R48, R18, R62 ;  /* 0x00000012303e7223 */ /* 0x000fe4000000003e */
[----:B------:R-:W-:Y:S02]  /*46c0*/  FFMA R55, R43, R8, R53 ;  /* 0x000000082b377223 */ /* 0x000fe40000000035 */
[----:B------:R-:W-:-:S02]  /*46d0*/  FFMA R54, R23, R10, R52 ;  /* 0x0000000a17367223 */ /* 0x000fc40000000034 */
[----:B------:R-:W-:Y:S02]  /*46e0*/  FFMA R60, R23, R8, R59 ;  /* 0x00000008173c7223 */ /* 0x000fe4000000003b */
[C---:B------:R-:W-:Y:S02]  /*46f0*/  FFMA R48, R15.reuse, R11, R26 ;  /* 0x0000000b0f307223 */ /* 0x040fe4000000001a */
[C---:B------:R-:W-:Y:S02]  /*4700*/  FFMA R18, R15.reuse, R10, R36 ;  /* 0x0000000a0f127223 */ /* 0x040fe40000000024 */
[----:B------:R-:W-:Y:S02]  /*4710*/  FFMA R16, R15, R9, R16 ;  /* 0x000000090f107223 */ /* 0x000fe40000000010 */
[-C--:B------:R-:W-:Y:S02]  /*4720*/  FFMA R50, R43, R11.reuse, R22 ;  /* 0x0000000b2b327223 */ /* 0x080fe40000000016 */
[----:B------:R-:W-:-:S02]  /*4730*/  FFMA R53, R23, R11, R20 ;  /* 0x0000000b17357223 */ /* 0x000fc40000000014 */
[-C--:B------:R-:W-:Y:S02]  /*4740*/  FFMA R52, R23, R9.reuse, R24 ;  /* 0x0000000917347223 */ /* 0x080fe40000000018 */
[----:B------:R-:W-:Y:S01]  /*4750*/  FFMA R59, R39, R9, R12 ;  /* 0x00000009273b7223 */ /* 0x000fe2000000000c */
[----:B------:R-:W-:Y:S01]  /*4760*/  LDS.U.128 R20, [R7+0x70] ;  /* 0x0000700007147984 */ /* 0x000fe20000001c00 */
[-C--:B------:R-:W-:Y:S02]  /*4770*/  FFMA R51, R43, R10.reuse, R89 ;  /* 0x0000000a2b337223 */ /* 0x080fe40000000059 */
[C---:B------:R-:W-:Y:S02]  /*4780*/  FFMA R66, R27.reuse, R11, R66 ;  /* 0x0000000b1b427223 */ /* 0x040fe40000000042 */
[C---:B------:R-:W-:Y:S02]  /*4790*/  FFMA R45, R27.reuse, R10, R45 ;  /* 0x0000000a1b2d7223 */ /* 0x040fe4000000002d */
[C---:B------:R-:W-:Y:S01]  /*47a0*/  FFMA R46, R27.reuse, R9, R46 ;  /* 0x000000091b2e7223 */ /* 0x040fe2000000002e */
[----:B------:R-:W0:Y:S01]  /*47b0*/  LDS.U.128 R12, [R86.X16+0x3c00] ;  /* 0x003c0000560c7984 */ /* 0x000e22000000dc00 */
[----:B------:R-:W-:-:S02]  /*47c0*/  FFMA R63, R27, R8, R25 ;  /* 0x000000081b3f7223 */ /* 0x000fc40000000019 */
[----:B------:R-:W-:Y:S02]  /*47d0*/  FFMA R47, R43, R9, R28 ;  /* 0x000000092b2f7223 */ /* 0x000fe4000000001c */
[C---:B------:R-:W-:Y:S02]  /*47e0*/  FFMA R72, R31.reuse, R11, R30 ;  /* 0x0000000b1f487223 */ /* 0x040fe4000000001e */
[C---:B------:R-:W-:Y:S01]  /*47f0*/  FFMA R89, R31.reuse, R10, R37 ;  /* 0x0000000a1f597223 */ /* 0x040fe20000000025 */
[----:B------:R-:W1:Y:S01]  /*4800*/  LDS.U.128 R24, [R7+0xf0] ;  /* 0x0000f00007187984 */ /* 0x000e620000001c00 */
[CC--:B------:R-:W-:Y:S02]  /*4810*/  FFMA R73, R31.reuse, R9.reuse, R41 ;  /* 0x000000091f497223 */ /* 0x0c0fe40000000029 */
[----:B------:R-:W-:Y:S02]  /*4820*/  FFMA R74, R31, R8, R29 ;  /* 0x000000081f4a7223 */ /* 0x000fe4000000001d */
[----:B------:R-:W-:-:S02]  /*4830*/  FFMA R65, R35, R9, R32 ;  /* 0x0000000923417223 */ /* 0x000fc40000000020 */
[C---:B------:R-:W-:Y:S01]  /*4840*/  FFMA R67, R35.reuse, R8, R33 ;  /* 0x0000000823437223 */ /* 0x040fe20000000021 */
[----:B------:R-:W2:Y:S01]  /*4850*/  LDS.U.128 R28, [R7+0x170] ;  /* 0x00017000071c7984 */ /* 0x000ea20000001c00 */
[C---:B------:R-:W-:Y:S02]  /*4860*/  FFMA R75, R35.reuse, R11, R34 ;  /* 0x0000000b234b7223 */ /* 0x040fe40000000022 */
[----:B------:R-:W-:-:S05]  /*4870*/  FFMA R64, R35, R10, R17 ;  /* 0x0000000a23407223 */ /* 0x000fca0000000011 */
[----:B------:R-:W3:Y:S01]  /*4880*/  LDS.U.128 R32, [R7+0x10f0] ;  /* 0x0010f00007207984 */ /* 0x000ee20000001c00 */
[C---:B------:R-:W-:Y:S02]  /*4890*/  FFMA R57, R39.reuse, R11, R57 ;  /* 0x0000000b27397223 */ /* 0x040fe40000000039 */
[C---:B------:R-:W-:Y:S02]  /*48a0*/  FFMA R58, R39.reuse, R10, R58 ;  /* 0x0000000a273a7223 */ /* 0x040fe4000000003a */
[-C--:B------:R-:W-:Y:S02]  /*48b0*/  FFMA R61, R39, R8.reuse, R61 ;  /* 0x00000008273d7223 */ /* 0x080fe4000000003d */
[C---:B------:R-:W-:Y:S01]  /*48c0*/  FFMA R56, R19.reuse, R9, R56 ;  /* 0x0000000913387223 */ /* 0x040fe20000000038 */
[----:B------:R-:W4:Y:S01]  /*48d0*/  LDS.U.128 R36, [R7+0x1f0] ;  /* 0x0001f00007247984 */ /* 0x000f220000001c00 */
[C---:B------:R-:W-:Y:S02]  /*48e0*/  FFMA R62, R19.reuse, R8, R62 ;  /* 0x00000008133e7223 */ /* 0x040fe4000000003e */
[----:B------:R-:W-:-:S02]  /*48f0*/  FFMA R17, R19, R11, R42 ;  /* 0x0000000b13117223 */ /* 0x000fc4000000002a */
[----:B------:R-:W-:Y:S02]  /*4900*/  FFMA R19, R19, R10, R44 ;  /* 0x0000000a13137223 */ /* 0x000fe4000000002c */
[-C--:B0-----:R-:W-:Y:S01]  /*4910*/  FFMA R67, R12, R20.reuse, R67 ;  /* 0x000000140c437223 */ /* 0x081fe20000000043 */
[----:B------:R-:W0:Y:S01]  /*4920*/  LDS.U.128 R40, [R7+0x1070] ;  /* 0x0010700007287984 */ /* 0x000e220000001c00 */
[-C--:B------:R-:W-:Y:S02]  /*4930*/  FFMA R65, R13, R20.reuse, R65 ;  /* 0x000000140d417223 */ /* 0x080fe40000000041 */
[-C--:B------:R-:W-:Y:S02]  /*4940*/  FFMA R64, R14, R20.reuse, R64 ;  /* 0x000000140e407223 */ /* 0x080fe40000000040 */
[----:B------:R-:W-:Y:S02]  /*4950*/  FFMA R75, R15, R20, R75 ;  /* 0x000000140f4b7223 */ /* 0x000fe4000000004b */
[-C--:B-1----:R-:W-:Y:S01]  /*4960*/  FFMA R74, R12, R24.reuse, R74 ;  /* 0x000000180c4a7223 */ /* 0x082fe2000000004a */
[----:B------:R-:W1:Y:S01]  /*4970*/  LDS.U.128 R8, [R7+0x1170] ;  /* 0x0011700007087984 */ /* 0x000e620000001c00 */
[----:B------:R-:W-:-:S02]  /*4980*/  FFMA R73, R13, R24, R73 ;  /* 0x000000180d497223 */ /* 0x000fc40000000049 */
[-C--:B------:R-:W-:Y:S02]  /*4990*/  FFMA R20, R14, R24.reuse, R89 ;  /* 0x000000180e147223 */ /* 0x080fe40000000059 */
[----:B------:R-:W-:Y:S02]  /*49a0*/  FFMA R72, R15, R24, R72 ;  /* 0x000000180f487223 */ /* 0x000fe40000000048 */
[-C--:B--2---:R-:W-:Y:S02]  /*49b0*/  FFMA R63, R12, R28.reuse, R63 ;  /* 0x0000001c0c3f7223 */ /* 0x084fe4000000003f */
[-C--:B------:R-:W-:Y:S02]  /*49c0*/  FFMA R24, R13, R28.reuse, R46 ;  /* 0x0000001c0d187223 */ /* 0x080fe4000000002e */
[-C--:B------:R-:W-:Y:S02]  /*49d0*/  FFMA R89, R14, R28.reuse, R45 ;  /* 0x0000001c0e597223 */ /* 0x080fe4000000002d */
[----:B------:R-:W-:-:S02]  /*49e0*/  FFMA R66, R15, R28, R66 ;  /* 0x0000001c0f427223 */ /* 0x000fc40000000042 */
[C---:B---3--:R-:W-:Y:S02]  /*49f0*/  FFMA R28, R32.reuse, R13, R47 ;  /* 0x0000000d201c7223 */ /* 0x048fe4000000002f */
[----:B------:R-:W2:Y:S01]  /*4a00*/  LDS.U.128 R44, [R7+0x11f0] ;  /* 0x0011f000072c7984 */ /* 0x000ea20000001c00 */
[C---:B------:R-:W-:Y:S02]  /*4a10*/  FFMA R55, R32.reuse, R12, R55 ;  /* 0x0000000c20377223 */ /* 0x040fe40000000037 */
[C---:B------:R-:W-:Y:S02]  /*4a20*/  FFMA R51, R32.reuse, R14, R51 ;  /* 0x0000000e20337223 */ /* 0x040fe40000000033 */
[----:B------:R-:W-:Y:S02]  /*4a30*/  FFMA R50, R32, R15, R50 ;  /* 0x0000000f20327223 */ /* 0x000fe40000000032 */
[-C--:B----4-:R-:W-:Y:S02]  /*4a40*/  FFMA R61, R12, R36.reuse, R61 ;  /* 0x000000240c3d7223 */ /* 0x090fe4000000003d */
[----:B------:R-:W-:-:S02]  /*4a50*/  FFMA R59, R13, R36, R59 ;  /* 0x000000240d3b7223 */ /* 0x000fc4000000003b */
[-C--:B------:R-:W-:Y:S02]  /*4a60*/  FFMA R58, R14, R36.reuse, R58 ;  /* 0x000000240e3a7223 */ /* 0x080fe4000000003a */
[----:B------:R-:W-:Y:S02]  /*4a70*/  FFMA R57, R15, R36, R57 ;  /* 0x000000240f397223 */ /* 0x000fe40000000039 */
[-C--:B0-----:R-:W-:Y:S02]  /*4a80*/  FFMA R60, R12, R40.reuse, R60 ;  /* 0x000000280c3c7223 */ /* 0x081fe4000000003c */
[-C--:B------:R-:W-:Y:S02]  /*4a90*/  FFMA R52, R13, R40.reuse, R52 ;  /* 0x000000280d347223 */ /* 0x080fe40000000034 */
[-C--:B------:R-:W-:Y:S02]  /*4aa0*/  FFMA R54, R14, R40.reuse, R54 ;  /* 0x000000280e367223 */ /* 0x080fe40000000036 */
[----:B------:R-:W-:-:S02]  /*4ab0*/  FFMA R53, R15, R40, R53 ;  /* 0x000000280f357223 */ /* 0x000fc40000000035 */
[C---:B-1----:R-:W-:Y:S02]  /*4ac0*/  FFMA R49, R8.reuse, R12, R49 ;  /* 0x0000000c08317223 */ /* 0x042fe40000000031 */
[C---:B------:R-:W-:Y:S02]  /*4ad0*/  FFMA R36, R8.reuse, R13, R16 ;  /* 0x0000000d08247223 */ /* 0x040fe40000000010 */
[CC--:B------:R-:W-:Y:S02]  /*4ae0*/  FFMA R40, R8.reuse, R14.reuse, R18 ;  /* 0x0000000e08287223 */ /* 0x0c0fe40000000012 */
[-C--:B------:R-:W-:Y:S02]  /*4af0*/  FFMA R48, R8, R15.reuse, R48 ;  /* 0x0000000f08307223 */ /* 0x080fe40000000030 */
[C---:B--2---:R-:W-:Y:S02]  /*4b00*/  FFMA R8, R44.reuse, R14, R19 ;  /* 0x0000000e2c087223 */ /* 0x044fe40000000013 */
[----:B------:R-:W-:-:S02]  /*4b10*/  FFMA R32, R44, R15, R17 ;  /* 0x0000000f2c207223 */ /* 0x000fc40000000011 */
[----:B------:R-:W0:Y:S01]  /*4b20*/  LDS.U.128 R16, [R86.X16+0x3d00] ;  /* 0x003d000056107984 */ /* 0x000e22000000dc00 */
[C---:B------:R-:W-:Y:S02]  /*4b30*/  FFMA R62, R44.reuse, R12, R62 ;  /* 0x0000000c2c3e7223 */ /* 0x040fe4000000003e */
[----:B------:R-:W-:-:S05]  /*4b40*/  FFMA R56, R44, R13, R56 ;  /* 0x0000000d2c387223 */ /* 0x000fca0000000038 */
[----:B------:R-:W1:Y:S01]  /*4b50*/  LDS.U.128 R12, [R86.X16+0x3e00] ;  /* 0x003e0000560c7984 */ /* 0x000e62000000dc00 */
[-C--:B0-----:R-:W-:Y:S02]  /*4b60*/  FFMA R44, R19, R9.reuse, R48 ;  /* 0x00000009132c7223 */ /* 0x081fe40000000030 */
[-C--:B------:R-:W-:Y:S02]  /*4b70*/  FFMA R40, R18, R9.reuse, R40 ;  /* 0x0000000912287223 */ /* 0x080fe40000000028 */
[-C--:B------:R-:W-:Y:S02]  /*4b80*/  FFMA R36, R17, R9.reuse, R36 ;  /* 0x0000000911247223 */ /* 0x080fe40000000024 */
[----:B------:R-:W-:Y:S02]  /*4b90*/  FFMA R9, R16, R9, R49 ;  /* 0x0000000910097223 */ /* 0x000fe40000000031 */
[-C--:B------:R-:W-:Y:S02]  /*4ba0*/  FFMA R92, R19, R33.reuse, R50 ;  /* 0x00000021135c7223 */ /* 0x080fe40000000032 */
[----:B------:R-:W-:-:S02]  /*4bb0*/  FFMA R93, R18, R33, R51 ;  /* 0x00000021125d7223 */ /* 0x000fc40000000033 */
[----:B------:R-:W0:Y:S01]  /*4bc0*/  LDS.U.128 R48, [R86.X16+0x3f00] ;  /* 0x003f000056307984 */ /* 0x000e22000000dc00 */
[-C--:B------:R-:W-:Y:S02]  /*4bd0*/  FFMA R28, R17, R33.reuse, R28 ;  /* 0x00000021111c7223 */ /* 0x080fe4000000001c */
[----:B------:R-:W-:Y:S01]  /*4be0*/  FFMA R55, R16, R33, R55 ;  /* 0x0000002110377223 */ /* 0x000fe20000000037 */
[----:B------:R-:W-:Y:S01]  /*4bf0*/  IADD3 R81, R81, -0x1, RZ ;  /* 0xffffffff51517810 */ /* 0x000fe20007ffe0ff */
[-C--:B------:R-:W-:Y:S02]  /*4c00*/  FFMA R53, R19, R41.reuse, R53 ;  /* 0x0000002913357223 */ /* 0x080fe40000000035 */
[-C--:B------:R-:W-:Y:S02]  /*4c10*/  FFMA R33, R18, R41.reuse, R54 ;  /* 0x0000002912217223 */ /* 0x080fe40000000036 */
[C---:B------:R-:W-:Y:S02]  /*4c20*/  FFMA R52, R17.reuse, R41, R52 ;  /* 0x0000002911347223 */ /* 0x040fe40000000034 */
[----:B------:R-:W-:-:S02]  /*4c30*/  FFMA R59, R17, R37, R59 ;  /* 0x00000025113b7223 */ /* 0x000fc4000000003b */
[-C--:B------:R-:W-:Y:S02]  /*4c40*/  FFMA R66, R19, R29.reuse, R66 ;  /* 0x0000001d13427223 */ /* 0x080fe40000000042 */
[-C--:B------:R-:W-:Y:S02]  /*4c50*/  FFMA R89, R18, R29.reuse, R89 ;  /* 0x0000001d12597223 */ /* 0x080fe40000000059 */
[CC--:B------:R-:W-:Y:S02]  /*4c60*/  FFMA R24, R17.reuse, R29.reuse, R24 ;  /* 0x0000001d11187223 */ /* 0x0c0fe40000000018 */
[----:B------:R-:W-:Y:S02]  /*4c70*/  FFMA R63, R16, R29, R63 ;  /* 0x0000001d103f7223 */ /* 0x000fe4000000003f */
[C---:B------:R-:W-:Y:S02]  /*4c80*/  FFMA R73, R17.reuse, R25, R73 ;  /* 0x0000001911497223 */ /* 0x040fe40000000049 */
[----:B------:R-:W-:-:S02]  /*4c90*/  FFMA R56, R17, R45, R56 ;  /* 0x0000002d11387223 */ /* 0x000fc40000000038 */
[----:B------:R-:W-:Y:S02]  /*4ca0*/  FFMA R65, R17, R21, R65 ;  /* 0x0000001511417223 */ /* 0x000fe40000000041 */
[----:B------:R-:W-:Y:S02]  /*4cb0*/  FFMA R41, R16, R41, R60 ;  /* 0x0000002910297223 */ /* 0x000fe4000000003c */
[-C--:B------:R-:W-:Y:S02]  /*4cc0*/  FFMA R72, R19, R25.reuse, R72 ;  /* 0x0000001913487223 */ /* 0x080fe40000000048 */
[----:B------:R-:W-:Y:S02]  /*4cd0*/  FFMA R29, R18, R25, R20 ;  /* 0x00000019121d7223 */ /* 0x000fe40000000014 */
[C---:B------:R-:W-:Y:S02]  /*4ce0*/  FFMA R17, R16.reuse, R45, R62 ;  /* 0x0000002d10117223 */ /* 0x040fe4000000003e */
[----:B------:R-:W-:-:S02]  /*4cf0*/  FFMA R67, R16, R21, R67 ;  /* 0x0000001510437223 */ /* 0x000fc40000000043 */
[C---:B------:R-:W-:Y:S02]  /*4d00*/  FFMA R75, R19.reuse, R21, R75 ;  /* 0x00000015134b7223 */ /* 0x040fe4000000004b */
[----:B------:R-:W-:Y:S02]  /*4d10*/  FFMA R32, R19, R45, R32 ;  /* 0x0000002d13207223 */ /* 0x000fe40000000020 */
[----:B------:R-:W-:Y:S02]  /*4d20*/  FFMA R58, R18, R37, R58 ;  /* 0x00000025123a7223 */ /* 0x000fe4000000003a */
[----:B------:R-:W-:Y:S02]  /*4d30*/  FFMA R25, R16, R25, R74 ;  /* 0x0000001910197223 */ /* 0x000fe4000000004a */
[C---:B------:R-:W-:Y:S02]  /*4d40*/  FFMA R21, R18.reuse, R21, R64 ;  /* 0x0000001512157223 */ /* 0x040fe40000000040 */
[----:B------:R-:W-:-:S02]  /*4d50*/  FFMA R45, R18, R45, R8 ;  /* 0x0000002d122d7223 */ /* 0x000fc40000000008 */
[-C--:B------:R-:W-:Y:S01]  /*4d60*/  FFMA R61, R16, R37.reuse, R61 ;  /* 0x00000025103d7223 */ /* 0x080fe2000000003d */
[----:B------:R-:W-:Y:S01]  /*4d70*/  ISETP.NE.U32.AND P0, PT, R81, RZ, PT ;  /* 0x000000ff5100720c */ /* 0x000fe20003f05070 */
[----:B------:R-:W-:Y:S02]  /*4d80*/  FFMA R57, R19, R37, R57 ;  /* 0x0000002513397223 */ /* 0x000fe40000000039 */
[-C--:B-1----:R-:W-:Y:S02]  /*4d90*/  FFMA R41, R12, R42.reuse, R41 ;  /* 0x0000002a0c297223 */ /* 0x082fe40000000029 */
[CC--:B------:R-:W-:Y:S02]  /*4da0*/  FFMA R52, R13.reuse, R42.reuse, R52 ;  /* 0x0000002a0d347223 */ /* 0x0c0fe40000000034 */
[----:B------:R-:W-:Y:S02]  /*4db0*/  FFMA R33, R14, R42, R33 ;  /* 0x0000002a0e217223 */ /* 0x000fe40000000021 */
[----:B------:R-:W-:-:S02]  /*4dc0*/  FFMA R54, R13, R34, R28 ;  /* 0x000000220d367223 */ /* 0x000fc4000000001c */
[----:B------:R-:W-:Y:S02]  /*4dd0*/  FFMA R8, R14, R22, R21 ;  /* 0x000000160e087223 */ /* 0x000fe40000000015 */
[-C--:B------:R-:W-:Y:S02]  /*4de0*/  FFMA R25, R12, R26.reuse, R25 ;  /* 0x0000001a0c197223 */ /* 0x080fe40000000019 */
[-C--:B------:R-:W-:Y:S02]  /*4df0*/  FFMA R20, R13, R26.reuse, R73 ;  /* 0x0000001a0d147223 */ /* 0x080fe40000000049 */
[-C--:B------:R-:W-:Y:S02]  /*4e00*/  FFMA R29, R14, R26.reuse, R29 ;  /* 0x0000001a0e1d7223 */ /* 0x080fe4000000001d */
[----:B------:R-:W-:Y:S02]  /*4e10*/  FFMA R72, R15, R26, R72 ;  /* 0x0000001a0f487223 */ /* 0x000fe40000000048 */
[----:B------:R-:W-:-:S02]  /*4e20*/  FFMA R63, R12, R30, R63 ;  /* 0x0000001e0c3f7223 */ /* 0x000fc4000000003f */
[-C--:B------:R-:W-:Y:S02]  /*4e30*/  FFMA R24, R13, R30.reuse, R24 ;  /* 0x0000001e0d187223 */ /* 0x080fe40000000018 */
[CC--:B------:R-:W-:Y:S02]  /*4e40*/  FFMA R89, R14.reuse, R30.reuse, R89 ;  /* 0x0000001e0e597223 */ /* 0x0c0fe40000000059 */
[C---:B------:R-:W-:Y:S02]  /*4e50*/  FFMA R66, R15.reuse, R30, R66 ;  /* 0x0000001e0f427223 */ /* 0x040fe40000000042 */
[C---:B------:R-:W-:Y:S02]  /*4e60*/  FFMA R58, R14.reuse, R38, R58 ;  /* 0x000000260e3a7223 */ /* 0x040fe4000000003a */
[----:B------:R-:W-:Y:S02]  /*4e70*/  FFMA R42, R15, R42, R53 ;  /* 0x0000002a0f2a7223 */ /* 0x000fe40000000035 */
[----:B------:R-:W-:-:S02]  /*4e80*/  FFMA R28, R14, R34, R93 ;  /* 0x000000220e1c7223 */ /* 0x000fc4000000005d */
[----:B------:R-:W-:Y:S02]  /*4e90*/  FFMA R45, R14, R46, R45 ;  /* 0x0000002e0e2d7223 */ /* 0x000fe4000000002d */
[C---:B------:R-:W-:Y:S02]  /*4ea0*/  FFMA R19, R12.reuse, R10, R9 ;  /* 0x0000000a0c137223 */ /* 0x040fe40000000009 */
[CC--:B------:R-:W-:Y:S02]  /*4eb0*/  FFMA R61, R12.reuse, R38.reuse, R61 ;  /* 0x000000260c3d7223 */ /* 0x0c0fe4000000003d */
[----:B------:R-:W-:Y:S02]  /*4ec0*/  FFMA R26, R13, R38, R59 ;  /* 0x000000260d1a7223 */ /* 0x000fe4000000003b */
[-C--:B------:R-:W-:Y:S02]  /*4ed0*/  FFMA R30, R12, R34.reuse, R55 ;  /* 0x000000220c1e7223 */ /* 0x080fe40000000037 */
[----:B------:R-:W-:-:S02]  /*4ee0*/  FFMA R92, R15, R34, R92 ;  /* 0x000000220f5c7223 */ /* 0x000fc4000000005c */
[-C--:B------:R-:W-:Y:S02]  /*4ef0*/  FFMA R14, R14, R10.reuse, R40 ;  /* 0x0000000a0e0e7223 */ /* 0x080fe40000000028 */
[-C--:B------:R-:W-:Y:S02]  /*4f00*/  FFMA R44, R15, R10.reuse, R44 ;  /* 0x0000000a0f2c7223 */ /* 0x080fe4000000002c */
[C---:B------:R-:W-:Y:S02]  /*4f10*/  FFMA R36, R13.reuse, R10, R36 ;  /* 0x0000000a0d247223 */ /* 0x040fe40000000024 */
[-C--:B------:R-:W-:Y:S02]  /*4f20*/  FFMA R18, R12, R22.reuse, R67 ;  /* 0x000000160c127223 */ /* 0x080fe40000000043 */
[----:B------:R-:W-:Y:S02]  /*4f30*/  FFMA R16, R13, R22, R65 ;  /* 0x000000160d107223 */ /* 0x000fe40000000041 */
[----:B------:R-:W-:-:S02]  /*4f40*/  FFMA R38, R15, R38, R57 ;  /* 0x000000260f267223 */ /* 0x000fc40000000039 */
[----:B------:R-:W-:Y:S02]  /*4f50*/  FFMA R9, R12, R46, R17 ;  /* 0x0000002e0c097223 */ /* 0x000fe40000000011 */
[----:B------:R-:W-:Y:S02]  /*4f60*/  FFMA R22, R15, R22, R75 ;  /* 0x000000160f167223 */ /* 0x000fe4000000004b */
[-C--:B------:R-:W-:Y:S02]  /*4f70*/  FFMA R56, R13, R46.reuse, R56 ;  /* 0x0000002e0d387223 */ /* 0x080fe40000000038 */
[----:B------:R-:W-:Y:S02]  /*4f80*/  FFMA R32, R15, R46, R32 ;  /* 0x0000002e0f207223 */ /* 0x000fe40000000020 */
[----:B0-----:R-:W-:Y:S02]  /*4f90*/  FFMA R12, R48, R11, R19 ;  /* 0x0000000b300c7223 */ /* 0x001fe40000000013 */
        /* <DEDUP_REMOVED lines=8> */
[----:B------:R-:W-:Y:S02]  /*5020*/  FFMA R42, R27, R48, R25 ;  /* 0x000000301b2a7223 */ /* 0x000fe40000000019 */
[C---:B------:R-:W-:Y:S02]  /*5030*/  FFMA R33, R43.reuse, R50, R33 ;  /* 0x000000322b217223 */ /* 0x040fe40000000021 */
[----:B------:R-:W-:Y:S02]  /*5040*/  FFMA R36, R43, R48, R41 ;  /* 0x000000302b247223 */ /* 0x000fe40000000029 */
[C---:B------:R-:W-:Y:S02]  /*5050*/  FFMA R38, R39.reuse, R51, R38 ;  /* 0x0000003327267223 */ /* 0x040fe40000000026 */
[----:B------:R-:W-:-:S02]  /*5060*/  FFMA R35, R39, R50, R58 ;  /* 0x0000003227237223 */ /* 0x000fc4000000003a */
[CC--:B------:R-:W-:Y:S02]  /*5070*/  FFMA R11, R39.reuse, R49.reuse, R26 ;  /* 0x00000031270b7223 */ /* 0x0c0fe4000000001a */
[----:B------:R-:W-:Y:S02]  /*5080*/  FFMA R40, R39, R48, R61 ;  /* 0x0000003027287223 */ /* 0x000fe4000000003d */
[----:B------:R-:W-:Y:S02]  /*5090*/  FFMA R34, R31, R49, R24 ;  /* 0x000000311f227223 */ /* 0x000fe40000000018 */
[----:B------:R-:W-:Y:S02]  /*50a0*/  FFMA R25, R48, R47, R9 ;  /* 0x0000002f30197223 */ /* 0x000fe40000000009 */
[----:B------:R-:W-:Y:S02]  /*50b0*/  FFMA R21, R43, R49, R52 ;  /* 0x000000312b157223 */ /* 0x000fe40000000034 */
[----:B------:R-:W-:-:S02]  /*50c0*/  FFMA R66, R31, R51, R66 ;  /* 0x000000331f427223 */ /* 0x000fc40000000042 */
[C---:B------:R-:W-:Y:S02]  /*50d0*/  FFMA R89, R31.reuse, R50, R89 ;  /* 0x000000321f597223 */ /* 0x040fe40000000059 */
[----:B------:R-:W-:Y:S02]  /*50e0*/  FFMA R63, R31, R48, R63 ;  /* 0x000000301f3f7223 */ /* 0x000fe4000000003f */
[C---:B------:R-:W-:Y:S02]  /*50f0*/  FFMA R72, R27.reuse, R51, R72 ;  /* 0x000000331b487223 */ /* 0x040fe40000000048 */
[C---:B------:R-:W-:Y:S02]  /*5100*/  FFMA R39, R27.reuse, R50, R29 ;  /* 0x000000321b277223 */ /* 0x040fe4000000001d */
[----:B------:R-:W-:Y:S02]  /*5110*/  FFMA R37, R27, R49, R20 ;  /* 0x000000311b257223 */ /* 0x000fe40000000014 */
[----:B------:R-:W-:-:S02]  /*5120*/  FFMA R56, R49, R47, R56 ;  /* 0x0000002f31387223 */ /* 0x000fc40000000038 */
[C---:B------:R-:W-:Y:S02]  /*5130*/  FFMA R41, R23.reuse, R51, R22 ;  /* 0x0000003317297223 */ /* 0x040fe40000000016 */
[----:B------:R-:W-:Y:S01]  /*5140*/  FFMA R44, R23, R50, R8 ;  /* 0x00000032172c7223 */ /* 0x000fe20000000008 */
[----:B------:R-:W-:Y:S01]  /*5150*/  IADD3 R79, P1, R79, 0x80, RZ ;  /* 0x000000804f4f7810 */ /* 0x000fe20007f3e0ff */
[----:B------:R-:W-:Y:S01]  /*5160*/  FFMA R49, R23, R49, R16 ;  /* 0x0000003117317223 */ /* 0x000fe20000000010 */
[----:B------:R-:W-:Y:S01]  /*5170*/  IADD3 R77, P2, R77, 0x80, RZ ;  /* 0x000000804d4d7810 */ /* 0x000fe20007f5e0ff */
[----:B------:R-:W-:Y:S01]  /*5180*/  FFMA R48, R23, R48, R18 ;  /* 0x0000003017307223 */ /* 0x000fe20000000012 */
[----:B------:R-:W-:Y:S01]  /*5190*/  IADD3 R71, P3, R71, 0x80, RZ ;  /* 0x0000008047477810 */ /* 0x000fe20007f7e0ff */
[-C--:B------:R-:W-:Y:S01]  /*51a0*/  FFMA R51, R51, R47.reuse, R32 ;  /* 0x0000002f33337223 */ /* 0x080fe20000000020 */
[----:B------:R-:W-:Y:S01]  /*51b0*/  IADD3 R68, P4, R68, 0x80, RZ ;  /* 0x0000008044447810 */ /* 0x000fe20007f9e0ff */
[----:B------:R-:W-:Y:S01]  /*51c0*/  FFMA R50, R50, R47, R45 ;  /* 0x0000002f32327223 */ /* 0x000fe2000000002d */
[----:B------:R-:W-:Y:S01]  /*51d0*/  UIADD3 UR4, UR4, 0x20, URZ ;  /* 0x0000002004047890 */ /* 0x000fe2000fffe03f */
[----:B------:R-:W-:-:S02]  /*51e0*/  MOV R8, R25 ;  /* 0x0000001900087202 */ /* 0x000fc40000000f00 */
[----:B------:R-:W-:Y:S02]  /*51f0*/  MOV R22, R33 ;  /* 0x0000002100167202 */ /* 0x000fe40000000f00 */
[----:B------:R-:W-:Y:S01]  /*5200*/  MOV R29, R34 ;  /* 0x00000022001d7202 */ /* 0x000fe20000000f00 */
[----:B------:R-:W-:Y:S01]  /*5210*/  IMAD.WIDE R90, R83, 0x4, R90 ;  /* 0x00000004535a7825 */ /* 0x000fe200078e025a */
[----:B------:R-:W-:Y:S02]  /*5220*/  MOV R18, R28 ;  /* 0x0000001c00127202 */ /* 0x000fe40000000f00 */
[----:B------:R-:W-:Y:S02]  /*5230*/  MOV R16, R30 ;  /* 0x0000001e00107202 */ /* 0x000fe40000000f00 */
[----:B------:R-:W-:Y:S02]  /*5240*/  MOV R23, R10 ;  /* 0x0000000a00177202 */ /* 0x000fe40000000f00 */
[----:B------:R-:W-:-:S02]  /*5250*/  MOV R20, R36 ;  /* 0x0000002400147202 */ /* 0x000fc40000000f00 */
[----:B------:R-:W-:Y:S02]  /*5260*/  MOV R26, R35 ;  /* 0x00000023001a7202 */ /* 0x000fe40000000f00 */
[----:B------:R-:W-:Y:S02]  /*5270*/  MOV R27, R38 ;  /* 0x00000026001b7202 */ /* 0x000fe40000000f00 */
[----:B------:R-:W-:Y:S02]  /*5280*/  MOV R25, R11 ;  /* 0x0000000b00197202 */ /* 0x000fe40000000f00 */
[----:B------:R-:W-:Y:S02]  /*5290*/  MOV R34, R39 ;  /* 0x0000002700227202 */ /* 0x000fe40000000f00 */
[----:B------:R-:W-:Y:S02]  /*52a0*/  MOV R33, R37 ;  /* 0x0000002500217202 */ /* 0x000fe40000000f00 */
[----:B------:R-:W-:-:S02]  /*52b0*/  IADD3.X R78, RZ, R78, RZ, P1, !PT ;  /* 0x0000004eff4e7210 */ /* 0x000fc40000ffe4ff */
[----:B------:R-:W-:Y:S02]  /*52c0*/  IADD3.X R76, RZ, R76, RZ, P2, !PT ;  /* 0x0000004cff4c7210 */ /* 0x000fe400017fe4ff */
[----:B------:R-:W-:Y:S02]  /*52d0*/  IADD3.X R70, RZ, R70, RZ, P3, !PT ;  /* 0x00000046ff467210 */ /* 0x000fe40001ffe4ff */
[----:B------:R-:W-:Y:S02]  /*52e0*/  IADD3.X R69, RZ, R69, RZ, P4, !PT ;  /* 0x00000045ff457210 */ /* 0x000fe400027fe4ff */
        /* <DEDUP_REMOVED lines=8> */
[----:B------:R-:W-:-:S02]  /*5370*/  MOV R39, R41 ;  /* 0x0000002900277202 */ /* 0x000fc40000000f00 */
[----:B------:R-:W-:Y:S02]  /*5380*/  MOV R36, R48 ;  /* 0x0000003000247202 */ /* 0x000fe40000000f00 */
[----:B------:R-:W-:Y:S02]  /*5390*/  MOV R37, R49 ;  /* 0x0000003100257202 */ /* 0x000fe40000000f00 */
[----:B------:R-:W-:Y:S02]  /*53a0*/  MOV R10, R50 ;  /* 0x00000032000a7202 */ /* 0x000fe40000000f00 */
[----:B------:R-:W-:Y:S01]  /*53b0*/  MOV R11, R51 ;  /* 0x00000033000b7202 */ /* 0x000fe20000000f00 */
[----:B------:R-:W-:Y:S05]  /*53c0*/  @P0 BRA `(.L_x_2) ;  /* 0xffffb42000000947 */ /* 0x000fea000383ffff */
.L_x_1:
[----:B------:R-:W-:Y:S01]  /*53d0*/  SHF.L.U32 R80, R80, 0x9, RZ ;  /* 0x0000000950507819 */ /* 0x000fe200000006ff */
[----:B------:R-:W-:Y:S05]  /*53e0*/  BAR.SYNC 0x0 ;  /* 0x0000000000007b1d */ /* 0x000fea0000000000 */
[----:B------:R-:W-:-:S02]  /*53f0*/  LOP3.LUT R80, R80, 0x1000, RZ, 0xc0, !PT ;  /* 0x0000100050507812 */ /* 0x000fc400078ec0ff */
[C---:B------:R-:W-:Y:S02]  /*5400*/  LOP3.LUT R52, R0.reuse, R87, RZ, 0xfc, !PT ;  /* 0x0000005700347212 */ /* 0x040fe400078efcff */
[----:B------:R-:W-:Y:S02]  /*5410*/  LEA R80, R85, R80, 0x4 ;  /* 0x0000005055507211 */ /* 0x000fe400078e20ff */
[--C-:B------:R-:W-:Y:S02]  /*5420*/  LOP3.LUT R3, R0, 0x38, R87.reuse, 0xfe, !PT ;  /* 0x0000003800037812 */ /* 0x100fe400078efe57 */
[----:B------:R-:W-:Y:S02]  /*5430*/  IADD3 R59, R80, R7, RZ ;  /* 0x00000007503b7210 */ /* 0x000fe40007ffe0ff */
[----:B------:R-:W-:Y:S02]  /*5440*/  LEA R88, R88, R80, 0x3 ;  /* 0x0000005058587211 */ /* 0x000fe400078e18ff */
[----:B------:R-:W-:-:S02]  /*5450*/  LOP3.LUT R56, R0, 0x30, R87, 0xfe, !PT ;  /* 0x0000003000387812 */ /* 0x000fc400078efe57 */
[C-C-:B------:R-:W-:Y:S02]  /*5460*/  LOP3.LUT R54, R0.reuse, 0x28, R87.reuse, 0xfe, !PT ;  /* 0x0000002800367812 */ /* 0x140fe400078efe57 */
[----:B------:R-:W-:Y:S01]  /*5470*/  STS.128 [R59], R36 ;  /* 0x000000243b007388 */ /* 0x000fe20000000c00 */
[C-C-:B------:R-:W-:Y:S02]  /*5480*/  LOP3.LUT R57, R0.reuse, 0x20, R87.reuse, 0xfe, !PT ;  /* 0x0000002000397812 */ /* 0x140fe400078efe57 */
[C-C-:B------:R-:W-:Y:S01]  /*5490*/  LOP3.LUT R55, R0.reuse, 0x18, R87.reuse, 0xfe, !PT ;  /* 0x0000001800377812 */ /* 0x140fe200078efe57 */
[----:B------:R-:W-:Y:S01]  /*54a0*/  STS.128 [R59+0x80], R32 ;  /* 0x000080203b007388 */ /* 0x000fe20000000c00 */
[C-C-:B------:R-:W-:Y:S02]  /*54b0*/  LOP3.LUT R53, R0.reuse, 0x10, R87.reuse, 0xfe, !PT ;  /* 0x0000001000357812 */ /* 0x140fe400078efe57 */
[----:B------:R-:W-:Y:S01]  /*54c0*/  LOP3.LUT R0, R0, 0x8, R87, 0xfe, !PT ;  /* 0x0000000800007812 */ /* 0x000fe200078efe57 */
[----:B------:R-:W-:Y:S01]  /*54d0*/  STS.128 [R59+0x100], R28 ;  /* 0x0001001c3b007388 */ /* 0x000fe20000000c00 */
[----:B------:R-:W-:-:S03]  /*54e0*/  ISETP.GE.AND P0, PT, R2, c[0x0][0x17c], PT ;  /* 0x00005f0002007a0c */ /* 0x000fc60003f06270 */
[----:B------:R-:W-:Y:S04]  /*54f0*/  STS.128 [R59+0x180], R24 ;  /* 0x000180183b007388 */ /* 0x000fe80000000c00 */
[----:B------:R-:W-:Y:S05]  /*5500*/  BAR.SYNC 0x0 ;  /* 0x0000000000007b1d */ /* 0x000fea0000000000 */
[----:B------:R-:W0:Y:S01]  /*5510*/  LDS.U.128 R48, [R88] ;  /* 0x0000000058307984 */ /* 0x000e220000001c00 */
[C---:B------:R-:W-:Y:S01]  /*5520*/  ISETP.LT.AND P6, PT, R0.reuse, c[0x0][0x178], !P0 ;  /* 0x00005e0000007a0c */ /* 0x040fe200047c1270 */
[----:B------:R-:W-:Y:S01]  /*5530*/  IMAD R0, R0, c[0x0][0x18c], RZ ;  /* 0x0000630000007a24 */ /* 0x000fe200078e02ff */
[C---:B------:R-:W-:Y:S01]  /*5540*/  ISETP.LT.AND P1, PT, R52.reuse, c[0x0][0x178], !P0 ;  /* 0x00005e0034007a0c */ /* 0x040fe20004721270 */
[----:B------:R-:W-:Y:S01]  /*5550*/  IMAD R52, R52, c[0x0][0x18c], RZ ;  /* 0x0000630034347a24 */ /* 0x000fe200078e02ff */
[C---:B------:R-:W-:Y:S01]  /*5560*/  ISETP.LT.AND P5, PT, R53.reuse, c[0x0][0x178], !P0 ;  /* 0x00005e0035007a0c */ /* 0x040fe200047a1270 */
[----:B------:R-:W-:Y:S01]  /*5570*/  IMAD R53, R53, c[0x0][0x18c], RZ ;  /* 0x0000630035357a24 */ /* 0x000fe200078e02ff */
[----:B------:R-:W-:Y:S01]  /*5580*/  MOV R35, c[0x0][0x18c] ;  /* 0x0000630000237a02 */ /* 0x000fe20000000f00 */
[----:B------:R-:W1:Y:S01]  /*5590*/  LDS.U.128 R44, [R88+0x400] ;  /* 0x00040000582c7984 */ /* 0x000e620000001c00 */
[----:B------:R-:W-:-:S02]  /*55a0*/  IMAD R27, R55, c[0x0][0x18c], RZ ;  /* 0x00006300371b7a24 */ /* 0x000fc400078e02ff */
[----:B------:R-:W-:Y:S02]  /*55b0*/  LEA R29, R35, R52, 0x5 ;  /* 0x00000034231d7211 */ /* 0x000fe400078e28ff */
[----:B------:R-:W-:-:S03]  /*55c0*/  LEA R24, P2, R53, c[0x0][0x170], 0x2 ;  /* 0x00005c0035187a11 */ /* 0x000fc600078410ff */
[----:B------:R-:W2:Y:S01]  /*55d0*/  LDS.U.128 R40, [R88+0x800] ;  /* 0x0008000058287984 */ /* 0x000ea20000001c00 */
[----:B------:R-:W-:Y:S02]  /*55e0*/  LEA.HI.X.SX32 R25, R53, c[0x0][0x174], 0x2, P2 ;  /* 0x00005d0035197a11 */ /* 0x000fe400010f16ff */
[----:B------:R-:W-:-:S03]  /*55f0*/  LEA R28, P2, R29, c[0x0][0x170], 0x2 ;  /* 0x00005c001d1c7a11 */ /* 0x000fc600078410ff */
[----:B------:R-:W-:Y:S02]  /*5600*/  IMAD.WIDE.U32 R24, R2, 0x4, R24 ;  /* 0x0000000402187825 */ /* 0x000fe400078e0018 */
[----:B------:R-:W3:Y:S08]  /*5610*/  LDS.U.128 R4, [R88+0xc00] ;  /* 0x000c000058047984 */ /* 0x000ef00000001c00 */
[----:B------:R-:W-:Y:S05]  /*5620*/  BAR.SYNC 0x0 ;  /* 0x0000000000007b1d */ /* 0x000fea0000000000 */
[----:B------:R-:W-:Y:S04]  /*5630*/  STS.128 [R59], R20 ;  /* 0x000000143b007388 */ /* 0x000fe80000000c00 */
[----:B------:R-:W-:Y:S04]  /*5640*/  STS.128 [R59+0x80], R16 ;  /* 0x000080103b007388 */ /* 0x000fe80000000c00 */
[----:B------:R-:W-:Y:S04]  /*5650*/  STS.128 [R59+0x100], R12 ;  /* 0x0001000c3b007388 */ /* 0x000fe80000000c00 */
[----:B------:R-:W-:Y:S04]  /*5660*/  STS.128 [R59+0x180], R8 ;  /* 0x000180083b007388 */ /* 0x000fe80000000c00 */
[----:B------:R-:W-:Y:S05]  /*5670*/  BAR.SYNC 0x0 ;  /* 0x0000000000007b1d */ /* 0x000fea0000000000 */
[----:B------:R-:W4:Y:S01]  /*5680*/  LDS.U.128 R16, [R88] ;  /* 0x0000000058107984 */ /* 0x000f220000001c00 */
[----:B------:R-:W-:-:S02]  /*5690*/  LEA R22, P3, R0, c[0x0][0x170], 0x2 ;  /* 0x00005c0000167a11 */ /* 0x000fc400078610ff */
[----:B------:R-:W-:Y:S02]  /*56a0*/  LEA R20, P4, R52, c[0x0][0x170], 0x2 ;  /* 0x00005c0034147a11 */ /* 0x000fe400078810ff */
[----:B------:R-:W-:Y:S02]  /*56b0*/  LEA.HI.X.SX32 R23, R0, c[0x0][0x174], 0x2, P3 ;  /* 0x00005d0000177a11 */ /* 0x000fe400018f16ff */
[----:B------:R-:W-:Y:S01]  /*56c0*/  LEA.HI.X.SX32 R21, R52, c[0x0][0x174], 0x2, P4 ;  /* 0x00005d0034157a11 */ /* 0x000fe200020f16ff */
[----:B------:R-:W5:Y:S01]  /*56d0*/  LDS.U.128 R12, [R88+0x400] ;  /* 0x00040000580c7984 */ /* 0x000f620000001c00 */
[----:B------:R-:W-:Y:S01]  /*56e0*/  LEA R0, R35, R29, 0x3 ;  /* 0x0000001d23007211 */ /* 0x000fe200078e18ff */
[C---:B------:R-:W-:Y:S01]  /*56f0*/  IMAD.WIDE.U32 R22, R2.reuse, 0x4, R22 ;  /* 0x0000000402167825 */ /* 0x040fe200078e0016 */
[----:B------:R-:W-:Y:S02]  /*5700*/  LEA R26, P4, R27, c[0x0][0x170], 0x2 ;  /* 0x00005c001b1a7a11 */ /* 0x000fe400078810ff */
[----:B------:R-:W-:Y:S01]  /*5710*/  LEA R34, R35, R0, 0x3 ;  /* 0x0000000023227211 */ /* 0x000fe200078e18ff */
[----:B------:R-:W-:Y:S01]  /*5720*/  IMAD.WIDE.U32 R32, R2, 0x4, R20 ;  /* 0x0000000402207825 */ /* 0x000fe200078e0014 */
[----:B------:R-:W-:Y:S01]  /*5730*/  LEA R30, P3, R0, c[0x0][0x170], 0x2 ;  /* 0x00005c00001e7a11 */ /* 0x000fe200078610ff */
[----:B------:R-:W5:Y:S01]  /*5740*/  LDS.U.128 R8, [R88+0x800] ;  /* 0x0008000058087984 */ /* 0x000f620000001c00 */
[----:B------:R-:W-:-:S02]  /*5750*/  LEA.HI.X.SX32 R29, R29, c[0x0][0x174], 0x2, P2 ;  /* 0x00005d001d1d7a11 */ /* 0x000fc400010f16ff */
[----:B------:R-:W-:Y:S02]  /*5760*/  LEA R20, P2, R34, c[0x0][0x170], 0x2 ;  /* 0x00005c0022147a11 */ /* 0x000fe400078410ff */
[----:B------:R-:W-:Y:S01]  /*5770*/  LEA.HI.X.SX32 R27, R27, c[0x0][0x174], 0x2, P4 ;  /* 0x00005d001b1b7a11 */ /* 0x000fe200020f16ff */
[----:B------:R-:W-:Y:S01]  /*5780*/  IMAD.WIDE.U32 R28, R2, 0x4, R28 ;  /* 0x00000004021c7825 */ /* 0x000fe200078e001c */
[----:B------:R-:W-:Y:S01]  /*5790*/  ISETP.LT.AND P4, PT, R55, c[0x0][0x178], !P0 ;  /* 0x00005e0037007a0c */ /* 0x000fe20004781270 */
[----:B0-----:R0:W-:Y:S01]  /*57a0*/  @P1 STG.E.128.SYS [R32], R48 ;  /* 0x0000003020001386 */ /* 0x0011e2000010ed00 */
[----:B------:R-:W-:Y:S01]  /*57b0*/  LEA.HI.X.SX32 R31, R0, c[0x0][0x174], 0x2, P3 ;  /* 0x00005d00001f7a11 */ /* 0x000fe200018f16ff */
[----:B------:R-:W-:Y:S01]  /*57c0*/  IMAD.WIDE.U32 R26, R2, 0x4, R26 ;  /* 0x00000004021a7825 */ /* 0x000fe200078e001a */
[----:B------:R-:W-:Y:S01]  /*57d0*/  ISETP.LT.AND P3, PT, R57, c[0x0][0x178], !P0 ;  /* 0x00005e0039007a0c */ /* 0x000fe20004761270 */
[----:B-1----:R0:W-:Y:S01]  /*57e0*/  @P6 STG.E.128.SYS [R22], R44 ;  /* 0x0000002c16006386 */ /* 0x0021e2000010ed00 */
[----:B------:R-:W-:Y:S01]  /*57f0*/  LEA.HI.X.SX32 R21, R34, c[0x0][0x174], 0x2, P2 ;  /* 0x00005d0022157a11 */ /* 0x000fe200010f16ff */
[----:B------:R-:W-:Y:S01]  /*5800*/  IMAD.WIDE.U32 R30, R2, 0x4, R30 ;  /* 0x00000004021e7825 */ /* 0x000fe200078e001e */
[----:B------:R-:W-:Y:S01]  /*5810*/  ISETP.LT.AND P2, PT, R54, c[0x0][0x178], !P0 ;  /* 0x00005e0036007a0c */ /* 0x000fe20004741270 */
[----:B--2---:R0:W-:Y:S01]  /*5820*/  @P5 STG.E.128.SYS [R24], R40 ;  /* 0x0000002818005386 */ /* 0x0041e2000010ed00 */
[----:B------:R-:W-:Y:S01]  /*5830*/  ISETP.LT.AND P1, PT, R56, c[0x0][0x178], !P0 ;  /* 0x00005e0038007a0c */ /* 0x000fe20004721270 */
[----:B------:R-:W-:Y:S01]  /*5840*/  IMAD.WIDE.U32 R20, R2, 0x4, R20 ;  /* 0x0000000402147825 */ /* 0x000fe200078e0014 */
[----:B------:R-:W-:Y:S01]  /*5850*/  ISETP.LT.AND P0, PT, R3, c[0x0][0x178], !P0 ;  /* 0x00005e0003007a0c */ /* 0x000fe20004701270 */
[----:B---3--:R0:W-:Y:S04]  /*5860*/  @P4 STG.E.128.SYS [R26], R4 ;  /* 0x000000041a004386 */ /* 0x0081e8000010ed00 */
[----:B----4-:R0:W-:Y:S04]  /*5870*/  @P3 STG.E.128.SYS [R28], R16 ;  /* 0x000000101c003386 */ /* 0x0101e8000010ed00 */
[----:B-----5:R0:W-:Y:S04]  /*5880*/  @P2 STG.E.128.SYS [R30], R12 ;  /* 0x0000000c1e002386 */ /* 0x0201e8000010ed00 */
[----:B------:R0:W-:Y:S01]  /*5890*/  @P1 STG.E.128.SYS [R20], R8 ;  /* 0x0000000814001386 */ /* 0x0001e2000010ed00 */
[----:B------:R-:W-:Y:S05]  /*58a0*/  @!P0 EXIT ;  /* 0x000000000000894d */ /* 0x000fea0003800000 */
[----:B------:R-:W1:Y:S01]  /*58b0*/  LDS.U.128 R88, [R88+0xc00] ;  /* 0x000c000058587984 */ /* 0x000e620000001c00 */
[----:B------:R-:W-:-:S04]  /*58c0*/  LEA R34, R35, R34, 0x3 ;  /* 0x0000002223227211 */ /* 0x000fc800078e18ff */
[----:B0-----:R-:W-:-:S04]  /*58d0*/  LEA R4, P0, R34, c[0x0][0x170], 0x2 ;  /* 0x00005c0022047a11 */ /* 0x001fc800078010ff */
[----:B------:R-:W-:-:S05]  /*58e0*/  LEA.HI.X.SX32 R5, R34, c[0x0][0x174], 0x2, P0 ;  /* 0x00005d0022057a11 */ /* 0x000fca00000f16ff */
[----:B------:R-:W-:-:S08]  /*58f0*/  IMAD.WIDE.U32 R4, R2, 0x4, R4 ;  /* 0x0000000402047825 */ /* 0x000fd000078e0004 */
[----:B-1----:R-:W-:Y:S01]  /*5900*/  STG.E.128.SYS [R4], R88 ;  /* 0x0000005804007386 */ /* 0x002fe2000010ed00 */
[----:B------:R-:W-:Y:S05]  /*5910*/  EXIT ;  /* 0x000000000000794d */ /* 0x000fea0003800000 */
.L_x_3:
[----:B------:R-:W-:-:S00]  /*5920*/  BRA `(.L_x_3) ;  /* 0xfffffff000007947 */ /* 0x000fc0000383ffff */
[----:B------:R-:W-:-:S00]  /*5930*/  NOP ;  /* 0x0000000000007918 */ /* 0x000fc00000000000 */
[----:B------:R-:W-:-:S00]  /*5940*/  NOP ;  /* 0x0000000000007918 */ /* 0x000fc00000000000 */
[----:B------:R-:W-:-:S00]  /*5950*/  NOP ;  /* 0x0000000000007918 */ /* 0x000fc00000000000 */
[----:B------:R-:W-:-:S00]  /*5960*/  NOP ;  /* 0x0000000000007918 */ /* 0x000fc00000000000 */
[----:B------:R-:W-:-:S00]  /*5970*/  NOP ;  /* 0x0000000000007918 */ /* 0x000fc00000000000 */
.L_x_4:


//--------------------- .nv.shared.triton_matmul_kernel --------------------------
	.section	.nv.shared.triton_matmul_kernel,"aw",@nobits
	.sectionflags	@""
	.align	16
